	.target	sm_90a

	.elftype	@"ET_EXEC"


//--------------------- .note.nv.tkinfo           --------------------------
	.section	.note.nv.tkinfo,"",@"SHT_NOTE"
	.sectionflags	@"SHF_NOTE_NV_TKINFO"
	.tkinfo
        /*0018*/ 	.word	0x00000002
        /*0030*/ 	.string	""
        /*0030*/ 	.string	"ptxas"
        /*0030*/ 	.string	"Cuda compilation tools, release 13.0, V13.0.88"
        /*0030*/ 	.string	"Build cuda_13.0.r13.0/compiler.36424714_0"
        /*0030*/ 	.string	"-arch sm_90a -m 64 "



//--------------------- .note.nv.cuinfo           --------------------------
	.section	.note.nv.cuinfo,"",@"SHT_NOTE"
	.sectionflags	@"SHF_NOTE_NV_CUINFO"
        /*0018*/ 	.short	0x0002
        /*001a*/ 	.short	0x005a
        /*001c*/ 	.short	0x0082
	.zero		2


//--------------------- .nv.info                  --------------------------
	.section	.nv.info,"",@"SHT_CUDA_INFO"
	.align	4


	//----- nvinfo : EIATTR_REGCOUNT
	.align		4
        /*0000*/ 	.byte	0x04, 0x2f
        /*0002*/ 	.short	(.L_12 - .L_11)
	.align		4
.L_11:
        /*0004*/ 	.word	index@(_ZN7cutlass13device_kernelINS_4gemm6kernel13GemmUniversalIN4cute5tupleIJiiiiEEENS1_10collective13CollectiveMmaINS1_37MainloopSm90TmaGmmaWarpSpecializedFP8ILi28ENS5_IJNS4_1CILi1EEESB_SB_EEENS1_32KernelTmaWarpSpecializedPingpongEEENS5_IJNSA_ILi64EEESF_SF_EEENS_12float_e5m2_tENS5_IJlSB_lEEESH_SI_NS4_8TiledMMAINS4_8MMA_AtomIJNS4_4SM904GMMA30MMA_64x64x32_F32E5M2E5M2_SS_TNILNSM_7ScaleInE1ELSO_1EEEEEENS4_6LayoutISC_NS5_IJNSA_ILi0EEESS_SS_EEEEENS5_IJNS4_10UnderscoreESV_SV_EEEEENS4_13SM90_TMA_LOADENS4_14ComposedLayoutINS4_7SwizzleILi2ELi4ELi3EEENS4_18smem_ptr_flag_bitsILi8EEENSR_INS5_IJNSA_ILi8EEESF_EEENS5_IJSF_SB_EEEEEEEvNS4_8identityESY_S18_vS19_EENS_8epilogue10collective6detail29Sm90TmaWarpSpecializedAdapterINS1C_15DefaultEpilogueISH_SI_SI_NS1B_6thread17LinearCombinationISH_Li1EffLNS1G_9ScaleType4KindE0ELNS_15FloatRoundStyleE2ESH_EENS1_15EpilogueDefaultEEEEEvvEEEEvNT_6ParamsE)
        /*0008*/ 	.word	0x000000a8


	//----- nvinfo : EIATTR_FRAME_SIZE
	.align		4
.L_12:
        /*000c*/ 	.byte	0x04, 0x11
        /*000e*/ 	.short	(.L_14 - .L_13)
	.align		4
.L_13:
        /*0010*/ 	.word	index@(_ZN7cutlass13device_kernelINS_4gemm6kernel13GemmUniversalIN4cute5tupleIJiiiiEEENS1_10collective13CollectiveMmaINS1_37MainloopSm90TmaGmmaWarpSpecializedFP8ILi28ENS5_IJNS4_1CILi1EEESB_SB_EEENS1_32KernelTmaWarpSpecializedPingpongEEENS5_IJNSA_ILi64EEESF_SF_EEENS_12float_e5m2_tENS5_IJlSB_lEEESH_SI_NS4_8TiledMMAINS4_8MMA_AtomIJNS4_4SM904GMMA30MMA_64x64x32_F32E5M2E5M2_SS_TNILNSM_7ScaleInE1ELSO_1EEEEEENS4_6LayoutISC_NS5_IJNSA_ILi0EEESS_SS_EEEEENS5_IJNS4_10UnderscoreESV_SV_EEEEENS4_13SM90_TMA_LOADENS4_14ComposedLayoutINS4_7SwizzleILi2ELi4ELi3EEENS4_18smem_ptr_flag_bitsILi8EEENSR_INS5_IJNSA_ILi8EEESF_EEENS5_IJSF_SB_EEEEEEEvNS4_8identityESY_S18_vS19_EENS_8epilogue10collective6detail29Sm90TmaWarpSpecializedAdapterINS1C_15DefaultEpilogueISH_SI_SI_NS1B_6thread17LinearCombinationISH_Li1EffLNS1G_9ScaleType4KindE0ELNS_15FloatRoundStyleE2ESH_EENS1_15EpilogueDefaultEEEEEvvEEEEvNT_6ParamsE)
        /*0014*/ 	.word	0x00000000


	//----- nvinfo : EIATTR_MIN_STACK_SIZE
	.align		4
.L_14:
        /*0018*/ 	.byte	0x04, 0x12
        /*001a*/ 	.short	(.L_16 - .L_15)
	.align		4
.L_15:
        /*001c*/ 	.word	index@(_ZN7cutlass13device_kernelINS_4gemm6kernel13GemmUniversalIN4cute5tupleIJiiiiEEENS1_10collective13CollectiveMmaINS1_37MainloopSm90TmaGmmaWarpSpecializedFP8ILi28ENS5_IJNS4_1CILi1EEESB_SB_EEENS1_32KernelTmaWarpSpecializedPingpongEEENS5_IJNSA_ILi64EEESF_SF_EEENS_12float_e5m2_tENS5_IJlSB_lEEESH_SI_NS4_8TiledMMAINS4_8MMA_AtomIJNS4_4SM904GMMA30MMA_64x64x32_F32E5M2E5M2_SS_TNILNSM_7ScaleInE1ELSO_1EEEEEENS4_6LayoutISC_NS5_IJNSA_ILi0EEESS_SS_EEEEENS5_IJNS4_10UnderscoreESV_SV_EEEEENS4_13SM90_TMA_LOADENS4_14ComposedLayoutINS4_7SwizzleILi2ELi4ELi3EEENS4_18smem_ptr_flag_bitsILi8EEENSR_INS5_IJNSA_ILi8EEESF_EEENS5_IJSF_SB_EEEEEEEvNS4_8identityESY_S18_vS19_EENS_8epilogue10collective6detail29Sm90TmaWarpSpecializedAdapterINS1C_15DefaultEpilogueISH_SI_SI_NS1B_6thread17LinearCombinationISH_Li1EffLNS1G_9ScaleType4KindE0ELNS_15FloatRoundStyleE2ESH_EENS1_15EpilogueDefaultEEEEEvvEEEEvNT_6ParamsE)
        /*0020*/ 	.word	0x00000000
.L_16:


//--------------------- .nv.compat                --------------------------
	.section	.nv.compat,"",@"SHT_CUDA_COMPAT_INFO"
	.align	4
        /*0000*/ 	.byte	0x02, 0x09, 0x01, 0x00, 0x02, 0x02, 0x04, 0x00, 0x02, 0x05, 0x05, 0x00, 0x03, 0x07, 0x01, 0x01
        /*0010*/ 	.byte	0x02, 0x03, 0x01, 0x00, 0x02, 0x06, 0x01, 0x00, 0x04, 0x0b, 0x08, 0x00, 0x00, 0x00, 0x00, 0x00
        /*0020*/ 	.byte	0x00, 0x00, 0x00, 0x00


//--------------------- .nv.info._ZN7cutlass13device_kernelINS_4gemm6kernel13GemmUniversalIN4cute5tupleIJiiiiEEENS1_10collective13CollectiveMmaINS1_37MainloopSm90TmaGmmaWarpSpecializedFP8ILi28ENS5_IJNS4_1CILi1EEESB_SB_EEENS1_32KernelTmaWarpSpecializedPingpongEEENS5_IJNSA_ILi64EEESF_SF_EEENS_12float_e5m2_tENS5_IJlSB_lEEESH_SI_NS4_8TiledMMAINS4_8MMA_AtomIJNS4_4SM904GMMA30MMA_64x64x32_F32E5M2E5M2_SS_TNILNSM_7ScaleInE1ELSO_1EEEEEENS4_6LayoutISC_NS5_IJNSA_ILi0EEESS_SS_EEEEENS5_IJNS4_10UnderscoreESV_SV_EEEEENS4_13SM90_TMA_LOADENS4_14ComposedLayoutINS4_7SwizzleILi2ELi4ELi3EEENS4_18smem_ptr_flag_bitsILi8EEENSR_INS5_IJNSA_ILi8EEESF_EEENS5_IJSF_SB_EEEEEEEvNS4_8identityESY_S18_vS19_EENS_8epilogue10collective6detail29Sm90TmaWarpSpecializedAdapterINS1C_15DefaultEpilogueISH_SI_SI_NS1B_6thread17LinearCombinationISH_Li1EffLNS1G_9ScaleType4KindE0ELNS_15FloatRoundStyleE2ESH_EENS1_15EpilogueDefaultEEEEEvvEEEEvNT_6ParamsE --------------------------
	.section	.nv.info._ZN7cutlass13device_kernelINS_4gemm6kernel13GemmUniversalIN4cute5tupleIJiiiiEEENS1_10collective13CollectiveMmaINS1_37MainloopSm90TmaGmmaWarpSpecializedFP8ILi28ENS5_IJNS4_1CILi1EEESB_SB_EEENS1_32KernelTmaWarpSpecializedPingpongEEENS5_IJNSA_ILi64EEESF_SF_EEENS_12float_e5m2_tENS5_IJlSB_lEEESH_SI_NS4_8TiledMMAINS4_8MMA_AtomIJNS4_4SM904GMMA30MMA_64x64x32_F32E5M2E5M2_SS_TNILNSM_7ScaleInE1ELSO_1EEEEEENS4_6LayoutISC_NS5_IJNSA_ILi0EEESS_SS_EEEEENS5_IJNS4_10UnderscoreESV_SV_EEEEENS4_13SM90_TMA_LOADENS4_14ComposedLayoutINS4_7SwizzleILi2ELi4ELi3EEENS4_18smem_ptr_flag_bitsILi8EEENSR_INS5_IJNSA_ILi8EEESF_EEENS5_IJSF_SB_EEEEEEEvNS4_8identityESY_S18_vS19_EENS_8epilogue10collective6detail29Sm90TmaWarpSpecializedAdapterINS1C_15DefaultEpilogueISH_SI_SI_NS1B_6thread17LinearCombinationISH_Li1EffLNS1G_9ScaleType4KindE0ELNS_15FloatRoundStyleE2ESH_EENS1_15EpilogueDefaultEEEEEvvEEEEvNT_6ParamsE,"",@"SHT_CUDA_INFO"
	.sectionflags	@""
	.align	4


	//----- nvinfo : EIATTR_CUDA_API_VERSION
	.align		4
        /*0000*/ 	.byte	0x04, 0x37
        /*0002*/ 	.short	(.L_18 - .L_17)
.L_17:
        /*0004*/ 	.word	0x00000082


	//----- nvinfo : EIATTR_KPARAM_INFO
	.align		4
.L_18:
        /*0008*/ 	.byte	0x04, 0x17
        /*000a*/ 	.short	(.L_20 - .L_19)
.L_19:
        /*000c*/ 	.word	0x00000000
        /*0010*/ 	.short	0x0000
        /*0012*/ 	.short	0x0070
        /*0014*/ 	.byte	0x00, 0xf0, 0x01, 0x10


	//----- nvinfo : EIATTR_SPARSE_MMA_MASK
	.align		4
.L_20:
        /*0018*/ 	.byte	0x03, 0x50
        /*001a*/ 	.short	0x0000


	//----- nvinfo : EIATTR_MAXREG_COUNT
	.align		4
        /*001c*/ 	.byte	0x03, 0x1b
        /*001e*/ 	.short	0x00a8


	//----- nvinfo : EIATTR_NUM_BARRIERS
	.align		4
        /*0020*/ 	.byte	0x02, 0x4c
        /*0022*/ 	.byte	0x01
	.zero		1


	//----- nvinfo : EIATTR_MERCURY_ISA_VERSION
	.align		4
        /*0024*/ 	.byte	0x03, 0x5f
        /*0026*/ 	.short	0x0101


	//----- nvinfo : EIATTR_INT_WARP_WIDE_INSTR_OFFSETS
	.align		4
        /*0028*/ 	.byte	0x04, 0x31
        /*002a*/ 	.short	(.L_22 - .L_21)


	//   ....[0]....
.L_21:
        /*002c*/ 	.word	0x00000750


	//   ....[1]....
        /*0030*/ 	.word	0x00000770


	//   ....[2]....
        /*0034*/ 	.word	0x000007f0


	//   ....[3]....
        /*0038*/ 	.word	0x00000800


	//   ....[4]....
        /*003c*/ 	.word	0x00000810


	//   ....[5]....
        /*0040*/ 	.word	0x00000830


	//   ....[6]....
        /*0044*/ 	.word	0x00000880


	//   ....[7]....
        /*0048*/ 	.word	0x000008a0


	//----- nvinfo : EIATTR_COOP_GROUP_MASK_REGIDS
	.align		4
.L_22:
        /*004c*/ 	.byte	0x04, 0x29
        /*004e*/ 	.short	(.L_24 - .L_23)


	//   ....[0]....
.L_23:
        /*0050*/ 	.word	0xffffffff


	//   ....[1]....
        /*0054*/ 	.word	0xffffffff


	//   ....[2]....
        /*0058*/ 	.word	0xffffffff


	//   ....[3]....
        /*005c*/ 	.word	0xffffffff


	//   ....[4]....
        /*0060*/ 	.word	0xffffffff


	//   ....[5]....
        /*0064*/ 	.word	0xffffffff


	//----- nvinfo : EIATTR_COOP_GROUP_INSTR_OFFSETS
	.align		4
.L_24:
        /*0068*/ 	.byte	0x04, 0x28
        /*006a*/ 	.short	(.L_26 - .L_25)


	//   ....[0]....
.L_25:
        /*006c*/ 	.word	0x00000060


	//   ....[1]....
        /*0070*/ 	.word	0x00000070


	//   ....[2]....
        /*0074*/ 	.word	0x00000130


	//   ....[3]....
        /*0078*/ 	.word	0x000005f0


	//   ....[4]....
        /*007c*/ 	.word	0x00000630


	//   ....[5]....
        /*0080*/ 	.word	0x00000670


	//----- nvinfo : EIATTR_REG_RECONFIG
	.align		4
.L_26:
        /*0084*/ 	.byte	0x01, 0x54
	.zero		2


	//----- nvinfo : EIATTR_MBARRIER_INSTR_OFFSETS
	.align		4
        /*0088*/ 	.byte	0x04, 0x39
        /*008a*/ 	.short	(.L_28 - .L_27)


	//   ....[0]....
.L_27:
        /*008c*/ 	.word	0x00000250
        /*0090*/ 	.word	0x000000ff
        /*0094*/ 	.word	0x00000000
        /*0098*/ 	.short	0x0100
        /*009a*/ 	.byte	0x08
	.zero		1


	//   ....[1]....
        /*009c*/ 	.word	0x00000260
        /*00a0*/ 	.word	0x000000ff
        /*00a4*/ 	.word	0x000000e0
        /*00a8*/ 	.short	0x0100
        /*00aa*/ 	.byte	0x08
	.zero		1


	//   ....[2]....
        /*00ac*/ 	.word	0x00000270
        /*00b0*/ 	.word	0x000000ff
        /*00b4*/ 	.word	0x00000008
        /*00b8*/ 	.short	0x0100
        /*00ba*/ 	.byte	0x08
	.zero		1


	//   ....[3]....
        /*00bc*/ 	.word	0x00000280
        /*00c0*/ 	.word	0x000000ff
        /*00c4*/ 	.word	0x000000e8
        /*00c8*/ 	.short	0x0100
        /*00ca*/ 	.byte	0x08
	.zero		1


	//   ....[4]....
        /*00cc*/ 	.word	0x00000290
        /*00d0*/ 	.word	0x000000ff
        /*00d4*/ 	.word	0x00000010
        /*00d8*/ 	.short	0x0100
        /*00da*/ 	.byte	0x08
	.zero		1


	//   ....[5]....
        /*00dc*/ 	.word	0x000002a0
        /*00e0*/ 	.word	0x000000ff
        /*00e4*/ 	.word	0x000000f0
        /*00e8*/ 	.short	0x0100
        /*00ea*/ 	.byte	0x08
	.zero		1


	//   ....[6]....
        /*00ec*/ 	.word	0x000002b0
        /*00f0*/ 	.word	0x000000ff
        /*00f4*/ 	.word	0x00000018
        /*00f8*/ 	.short	0x0100
        /*00fa*/ 	.byte	0x08
	.zero		1


	//   ....[7]....
        /*00fc*/ 	.word	0x000002c0
        /*0100*/ 	.word	0x000000ff
        /*0104*/ 	.word	0x000000f8
        /*0108*/ 	.short	0x0100
        /*010a*/ 	.byte	0x08
	.zero		1


	//   ....[8]....
        /*010c*/ 	.word	0x000002d0
        /*0110*/ 	.word	0x000000ff
        /*0114*/ 	.word	0x00000020
        /*0118*/ 	.short	0x0100
        /*011a*/ 	.byte	0x08
	.zero		1


	//   ....[9]....
        /*011c*/ 	.word	0x000002e0
        /*0120*/ 	.word	0x000000ff
        /*0124*/ 	.word	0x00000100
        /*0128*/ 	.short	0x0100
        /*012a*/ 	.byte	0x08
	.zero		1


	//   ....[10]....
        /*012c*/ 	.word	0x000002f0
        /*0130*/ 	.word	0x000000ff
        /*0134*/ 	.word	0x00000028
        /*0138*/ 	.short	0x0100
        /*013a*/ 	.byte	0x08
	.zero		1


	//   ....[11]....
        /*013c*/ 	.word	0x00000300
        /*0140*/ 	.word	0x000000ff
        /*0144*/ 	.word	0x00000108
        /*0148*/ 	.short	0x0100
        /*014a*/ 	.byte	0x08
	.zero		1


	//   ....[12]....
        /*014c*/ 	.word	0x00000310
        /*0150*/ 	.word	0x000000ff
        /*0154*/ 	.word	0x00000030
        /*0158*/ 	.short	0x0100
        /*015a*/ 	.byte	0x08
	.zero		1


	//   ....[13]....
        /*015c*/ 	.word	0x00000320
        /*0160*/ 	.word	0x000000ff
        /*0164*/ 	.word	0x00000110
        /*0168*/ 	.short	0x0100
        /*016a*/ 	.byte	0x08
	.zero		1


	//   ....[14]....
        /*016c*/ 	.word	0x00000330
        /*0170*/ 	.word	0x000000ff
        /*0174*/ 	.word	0x00000038
        /*0178*/ 	.short	0x0100
        /*017a*/ 	.byte	0x08
	.zero		1


	//   ....[15]....
        /*017c*/ 	.word	0x00000340
        /*0180*/ 	.word	0x000000ff
        /*0184*/ 	.word	0x00000118
        /*0188*/ 	.short	0x0100
        /*018a*/ 	.byte	0x08
	.zero		1


	//   ....[16]....
        /*018c*/ 	.word	0x00000350
        /*0190*/ 	.word	0x000000ff
        /*0194*/ 	.word	0x00000040
        /*0198*/ 	.short	0x0100
        /*019a*/ 	.byte	0x08
	.zero		1


	//   ....[17]....
        /*019c*/ 	.word	0x00000360
        /*01a0*/ 	.word	0x000000ff
        /*01a4*/ 	.word	0x00000120
        /*01a8*/ 	.short	0x0100
        /*01aa*/ 	.byte	0x08
	.zero		1


	//   ....[18]....
        /*01ac*/ 	.word	0x00000370
        /*01b0*/ 	.word	0x000000ff
        /*01b4*/ 	.word	0x00000048
        /*01b8*/ 	.short	0x0100
        /*01ba*/ 	.byte	0x08
	.zero		1


	//   ....[19]....
        /*01bc*/ 	.word	0x00000380
        /*01c0*/ 	.word	0x000000ff
        /*01c4*/ 	.word	0x00000128
        /*01c8*/ 	.short	0x0100
        /*01ca*/ 	.byte	0x08
	.zero		1


	//   ....[20]....
        /*01cc*/ 	.word	0x00000390
        /*01d0*/ 	.word	0x000000ff
        /*01d4*/ 	.word	0x00000050
        /*01d8*/ 	.short	0x0100
        /*01da*/ 	.byte	0x08
	.zero		1


	//   ....[21]....
        /*01dc*/ 	.word	0x000003a0
        /*01e0*/ 	.word	0x000000ff
        /*01e4*/ 	.word	0x00000130
        /*01e8*/ 	.short	0x0100
        /*01ea*/ 	.byte	0x08
	.zero		1


	//   ....[22]....
        /*01ec*/ 	.word	0x000003b0
        /*01f0*/ 	.word	0x000000ff
        /*01f4*/ 	.word	0x00000058
        /*01f8*/ 	.short	0x0100
        /*01fa*/ 	.byte	0x08
	.zero		1


	//   ....[23]....
        /*01fc*/ 	.word	0x000003c0
        /*0200*/ 	.word	0x000000ff
        /*0204*/ 	.word	0x00000138
        /*0208*/ 	.short	0x0100
        /*020a*/ 	.byte	0x08
	.zero		1


	//   ....[24]....
        /*020c*/ 	.word	0x000003d0
        /*0210*/ 	.word	0x000000ff
        /*0214*/ 	.word	0x00000060
        /*0218*/ 	.short	0x0100
        /*021a*/ 	.byte	0x08
	.zero		1


	//   ....[25]....
        /*021c*/ 	.word	0x000003e0
        /*0220*/ 	.word	0x000000ff
        /*0224*/ 	.word	0x00000140
        /*0228*/ 	.short	0x0100
        /*022a*/ 	.byte	0x08
	.zero		1


	//   ....[26]....
        /*022c*/ 	.word	0x000003f0
        /*0230*/ 	.word	0x000000ff
        /*0234*/ 	.word	0x00000068
        /*0238*/ 	.short	0x0100
        /*023a*/ 	.byte	0x08
	.zero		1


	//   ....[27]....
        /*023c*/ 	.word	0x00000400
        /*0240*/ 	.word	0x000000ff
        /*0244*/ 	.word	0x00000148
        /*0248*/ 	.short	0x0100
        /*024a*/ 	.byte	0x08
	.zero		1


	//   ....[28]....
        /*024c*/ 	.word	0x00000410
        /*0250*/ 	.word	0x000000ff
        /*0254*/ 	.word	0x00000070
        /*0258*/ 	.short	0x0100
        /*025a*/ 	.byte	0x08
	.zero		1


	//   ....[29]....
        /*025c*/ 	.word	0x00000420
        /*0260*/ 	.word	0x000000ff
        /*0264*/ 	.word	0x00000150
        /*0268*/ 	.short	0x0100
        /*026a*/ 	.byte	0x08
	.zero		1


	//   ....[30]....
        /*026c*/ 	.word	0x00000430
        /*0270*/ 	.word	0x000000ff
        /*0274*/ 	.word	0x00000078
        /*0278*/ 	.short	0x0100
        /*027a*/ 	.byte	0x08
	.zero		1


	//   ....[31]....
        /*027c*/ 	.word	0x00000440
        /*0280*/ 	.word	0x000000ff
        /*0284*/ 	.word	0x00000158
        /*0288*/ 	.short	0x0100
        /*028a*/ 	.byte	0x08
	.zero		1


	//   ....[32]....
        /*028c*/ 	.word	0x00000450
        /*0290*/ 	.word	0x000000ff
        /*0294*/ 	.word	0x00000080
        /*0298*/ 	.short	0x0100
        /*029a*/ 	.byte	0x08
	.zero		1


	//   ....[33]....
        /*029c*/ 	.word	0x00000460
        /*02a0*/ 	.word	0x000000ff
        /*02a4*/ 	.word	0x00000160
        /*02a8*/ 	.short	0x0100
        /*02aa*/ 	.byte	0x08
	.zero		1


	//   ....[34]....
        /*02ac*/ 	.word	0x00000470
        /*02b0*/ 	.word	0x000000ff
        /*02b4*/ 	.word	0x00000088
        /*02b8*/ 	.short	0x0100
        /*02ba*/ 	.byte	0x08
	.zero		1


	//   ....[35]....
        /*02bc*/ 	.word	0x00000480
        /*02c0*/ 	.word	0x000000ff
        /*02c4*/ 	.word	0x00000168
        /*02c8*/ 	.short	0x0100
        /*02ca*/ 	.byte	0x08
	.zero		1


	//   ....[36]....
        /*02cc*/ 	.word	0x00000490
        /*02d0*/ 	.word	0x000000ff
        /*02d4*/ 	.word	0x00000090
        /*02d8*/ 	.short	0x0100
        /*02da*/ 	.byte	0x08
	.zero		1


	//   ....[37]....
        /*02dc*/ 	.word	0x000004a0
        /*02e0*/ 	.word	0x000000ff
        /*02e4*/ 	.word	0x00000170
        /*02e8*/ 	.short	0x0100
        /*02ea*/ 	.byte	0x08
	.zero		1


	//   ....[38]....
        /*02ec*/ 	.word	0x000004b0
        /*02f0*/ 	.word	0x000000ff
        /*02f4*/ 	.word	0x00000098
        /*02f8*/ 	.short	0x0100
        /*02fa*/ 	.byte	0x08
	.zero		1


	//   ....[39]....
        /*02fc*/ 	.word	0x000004c0
        /*0300*/ 	.word	0x000000ff
        /*0304*/ 	.word	0x00000178
        /*0308*/ 	.short	0x0100
        /*030a*/ 	.byte	0x08
	.zero		1


	//   ....[40]....
        /*030c*/ 	.word	0x000004d0
        /*0310*/ 	.word	0x000000ff
        /*0314*/ 	.word	0x000000a0
        /*0318*/ 	.short	0x0100
        /*031a*/ 	.byte	0x08
	.zero		1


	//   ....[41]....
        /*031c*/ 	.word	0x000004e0
        /*0320*/ 	.word	0x000000ff
        /*0324*/ 	.word	0x00000180
        /*0328*/ 	.short	0x0100
        /*032a*/ 	.byte	0x08
	.zero		1


	//   ....[42]....
        /*032c*/ 	.word	0x000004f0
        /*0330*/ 	.word	0x000000ff
        /*0334*/ 	.word	0x000000a8
        /*0338*/ 	.short	0x0100
        /*033a*/ 	.byte	0x08
	.zero		1


	//   ....[43]....
        /*033c*/ 	.word	0x00000500
        /*0340*/ 	.word	0x000000ff
        /*0344*/ 	.word	0x00000188
        /*0348*/ 	.short	0x0100
        /*034a*/ 	.byte	0x08
	.zero		1


	//   ....[44]....
        /*034c*/ 	.word	0x00000510
        /*0350*/ 	.word	0x000000ff
        /*0354*/ 	.word	0x000000b0
        /*0358*/ 	.short	0x0100
        /*035a*/ 	.byte	0x08
	.zero		1


	//   ....[45]....
        /*035c*/ 	.word	0x00000520
        /*0360*/ 	.word	0x000000ff
        /*0364*/ 	.word	0x00000190
        /*0368*/ 	.short	0x0100
        /*036a*/ 	.byte	0x08
	.zero		1


	//   ....[46]....
        /*036c*/ 	.word	0x00000530
        /*0370*/ 	.word	0x000000ff
        /*0374*/ 	.word	0x000000b8
        /*0378*/ 	.short	0x0100
        /*037a*/ 	.byte	0x08
	.zero		1


	//   ....[47]....
        /*037c*/ 	.word	0x00000540
        /*0380*/ 	.word	0x000000ff
        /*0384*/ 	.word	0x00000198
        /*0388*/ 	.short	0x0100
        /*038a*/ 	.byte	0x08
	.zero		1


	//   ....[48]....
        /*038c*/ 	.word	0x00000550
        /*0390*/ 	.word	0x000000ff
        /*0394*/ 	.word	0x000000c0
        /*0398*/ 	.short	0x0100
        /*039a*/ 	.byte	0x08
	.zero		1


	//   ....[49]....
        /*039c*/ 	.word	0x00000560
        /*03a0*/ 	.word	0x000000ff
        /*03a4*/ 	.word	0x000001a0
        /*03a8*/ 	.short	0x0100
        /*03aa*/ 	.byte	0x08
	.zero		1


	//   ....[50]....
        /*03ac*/ 	.word	0x00000570
        /*03b0*/ 	.word	0x000000ff
        /*03b4*/ 	.word	0x000000c8
        /*03b8*/ 	.short	0x0100
        /*03ba*/ 	.byte	0x08
	.zero		1


	//   ....[51]....
        /*03bc*/ 	.word	0x00000580
        /*03c0*/ 	.word	0x000000ff
        /*03c4*/ 	.word	0x000001a8
        /*03c8*/ 	.short	0x0100
        /*03ca*/ 	.byte	0x08
	.zero		1


	//   ....[52]....
        /*03cc*/ 	.word	0x00000590
        /*03d0*/ 	.word	0x000000ff
        /*03d4*/ 	.word	0x000000d0
        /*03d8*/ 	.short	0x0100
        /*03da*/ 	.byte	0x08
	.zero		1


	//   ....[53]....
        /*03dc*/ 	.word	0x000005a0
        /*03e0*/ 	.word	0x000000ff
        /*03e4*/ 	.word	0x000001b0
        /*03e8*/ 	.short	0x0100
        /*03ea*/ 	.byte	0x08
	.zero		1


	//   ....[54]....
        /*03ec*/ 	.word	0x000005b0
        /*03f0*/ 	.word	0x000000ff
        /*03f4*/ 	.word	0x000000d8
        /*03f8*/ 	.short	0x0100
        /*03fa*/ 	.byte	0x08
	.zero		1


	//   ....[55]....
        /*03fc*/ 	.word	0x000005c0
        /*0400*/ 	.word	0x000000ff
        /*0404*/ 	.word	0x000001b8
        /*0408*/ 	.short	0x0100
        /*040a*/ 	.byte	0x08
	.zero		1


	//   ....[56]....
        /*040c*/ 	.word	0x000008e0
        /*0410*/ 	.word	0x000000ff
        /*0414*/ 	.word	0x000001f0
        /*0418*/ 	.short	0x0100
        /*041a*/ 	.byte	0x08
	.zero		1


	//   ....[57]....
        /*041c*/ 	.word	0x00000950
        /*0420*/ 	.word	0x000000ff
        /*0424*/ 	.word	0x000001f8
        /*0428*/ 	.short	0x0100
        /*042a*/ 	.byte	0x08
	.zero		1


	//   ....[58]....
        /*042c*/ 	.word	0x00000970
        /*0430*/ 	.word	0x000000ff
        /*0434*/ 	.word	0x000001d0
        /*0438*/ 	.short	0x0100
        /*043a*/ 	.byte	0x09
	.zero		1


	//   ....[59]....
        /*043c*/ 	.word	0x00000980
        /*0440*/ 	.word	0x000000ff
        /*0444*/ 	.word	0x000001d8
        /*0448*/ 	.short	0x0100
        /*044a*/ 	.byte	0x09
	.zero		1


	//   ....[60]....
        /*044c*/ 	.word	0x00000990
        /*0450*/ 	.word	0x000000ff
        /*0454*/ 	.word	0x000001e0
        /*0458*/ 	.short	0x0100
        /*045a*/ 	.byte	0x09
	.zero		1


	//   ....[61]....
        /*045c*/ 	.word	0x000009a0
        /*0460*/ 	.word	0x000000ff
        /*0464*/ 	.word	0x000001e8
        /*0468*/ 	.short	0x0100
        /*046a*/ 	.byte	0x09
	.zero		1


	//   ....[62]....
        /*046c*/ 	.word	0x000017d0
        /*0470*/ 	.word	0x000000ff
        /*0474*/ 	.word	0xfffffff8
        /*0478*/ 	.short	0x010a
        /*047a*/ 	.byte	0x0f
	.zero		1


	//   ....[63]....
        /*047c*/ 	.word	0x00001aa0
        /*0480*/ 	.word	0x000000ff
        /*0484*/ 	.word	0x00000000
        /*0488*/ 	.short	0x010a
        /*048a*/ 	.byte	0x06
	.zero		1


	//   ....[64]....
        /*048c*/ 	.word	0x00001ae0
        /*0490*/ 	.word	0x000000ff
        /*0494*/ 	.word	0x00000000
        /*0498*/ 	.short	0x010a
        /*049a*/ 	.byte	0x06
	.zero		1


	//   ....[65]....
        /*049c*/ 	.word	0x00002050
        /*04a0*/ 	.word	0x000000ff
        /*04a4*/ 	.word	0x00000000
        /*04a8*/ 	.short	0x010a
        /*04aa*/ 	.byte	0x09
	.zero		1


	//   ....[66]....
        /*04ac*/ 	.word	0x00002090
        /*04b0*/ 	.word	0x000000ff
        /*04b4*/ 	.word	0x00000000
        /*04b8*/ 	.short	0x010a
        /*04ba*/ 	.byte	0x09
	.zero		1


	//   ....[67]....
        /*04bc*/ 	.word	0x00002470
        /*04c0*/ 	.word	0x000000ff
        /*04c4*/ 	.word	0x00000000
        /*04c8*/ 	.short	0x0101
        /*04ca*/ 	.byte	0x08
	.zero		1


	//   ....[68]....
        /*04cc*/ 	.word	0x000027e0
        /*04d0*/ 	.word	0x0000000f
        /*04d4*/ 	.word	0x00000000
        /*04d8*/ 	.short	0x0101
        /*04da*/ 	.byte	0x18
	.zero		1


	//   ....[69]....
        /*04dc*/ 	.word	0x000028c0
        /*04e0*/ 	.word	0x000000ff
        /*04e4*/ 	.word	0x00000000
        /*04e8*/ 	.short	0x0101
        /*04ea*/ 	.byte	0x06
	.zero		1


	//   ....[70]....
        /*04ec*/ 	.word	0x00002970
        /*04f0*/ 	.word	0x000000ff
        /*04f4*/ 	.word	0x00000008
        /*04f8*/ 	.short	0x010a
        /*04fa*/ 	.byte	0x0f
	.zero		1


	//   ....[71]....
        /*04fc*/ 	.word	0x000051d0
        /*0500*/ 	.word	0x00000004
        /*0504*/ 	.word	0x00000000
        /*0508*/ 	.short	0x0101
        /*050a*/ 	.byte	0x18
	.zero		1


	//   ....[72]....
        /*050c*/ 	.word	0x00005ab0
        /*0510*/ 	.word	0x00000013
        /*0514*/ 	.word	0x000000e0
        /*0518*/ 	.short	0x010a
        /*051a*/ 	.byte	0x3f
	.zero		1


	//   ....[73]....
        /*051c*/ 	.word	0x00005e30
        /*0520*/ 	.word	0x00000004
        /*0524*/ 	.word	0x000001f8
        /*0528*/ 	.short	0x0101
        /*052a*/ 	.byte	0x3f
	.zero		1


	//   ....[74]....
        /*052c*/ 	.word	0x00006560
        /*0530*/ 	.word	0x00000005
        /*0534*/ 	.word	0x00000000
        /*0538*/ 	.short	0x010a
        /*053a*/ 	.byte	0x3f
	.zero		1


	//   ....[75]....
        /*053c*/ 	.word	0x000065e0
        /*0540*/ 	.word	0x00000007
        /*0544*/ 	.word	0x00000000
        /*0548*/ 	.short	0x010a
        /*054a*/ 	.byte	0x3f
	.zero		1


	//   ....[76]....
        /*054c*/ 	.word	0x00006670
        /*0550*/ 	.word	0x00000006
        /*0554*/ 	.word	0x00000000
        /*0558*/ 	.short	0x010a
        /*055a*/ 	.byte	0x3f
	.zero		1


	//   ....[77]....
        /*055c*/ 	.word	0x00006700
        /*0560*/ 	.word	0x00000007
        /*0564*/ 	.word	0x00000000
        /*0568*/ 	.short	0x010a
        /*056a*/ 	.byte	0x3f
	.zero		1


	//   ....[78]....
        /*056c*/ 	.word	0x00006790
        /*0570*/ 	.word	0x00000006
        /*0574*/ 	.word	0x00000000
        /*0578*/ 	.short	0x010a
        /*057a*/ 	.byte	0x3f
	.zero		1


	//   ....[79]....
        /*057c*/ 	.word	0x00006820
        /*0580*/ 	.word	0x00000007
        /*0584*/ 	.word	0x00000000
        /*0588*/ 	.short	0x010a
        /*058a*/ 	.byte	0x3f
	.zero		1


	//   ....[80]....
        /*058c*/ 	.word	0x000068b0
        /*0590*/ 	.word	0x00000006
        /*0594*/ 	.word	0x00000000
        /*0598*/ 	.short	0x010a
        /*059a*/ 	.byte	0x3f
	.zero		1


	//   ....[81]....
        /*059c*/ 	.word	0x00006940
        /*05a0*/ 	.word	0x00000007
        /*05a4*/ 	.word	0x00000000
        /*05a8*/ 	.short	0x010a
        /*05aa*/ 	.byte	0x3f
	.zero		1


	//   ....[82]....
        /*05ac*/ 	.word	0x000069d0
        /*05b0*/ 	.word	0x00000006
        /*05b4*/ 	.word	0x00000000
        /*05b8*/ 	.short	0x010a
        /*05ba*/ 	.byte	0x3f
	.zero		1


	//   ....[83]....
        /*05bc*/ 	.word	0x00006a60
        /*05c0*/ 	.word	0x00000007
        /*05c4*/ 	.word	0x00000000
        /*05c8*/ 	.short	0x010a
        /*05ca*/ 	.byte	0x3f
	.zero		1


	//   ....[84]....
        /*05cc*/ 	.word	0x00006af0
        /*05d0*/ 	.word	0x00000006
        /*05d4*/ 	.word	0x00000000
        /*05d8*/ 	.short	0x010a
        /*05da*/ 	.byte	0x3f
	.zero		1


	//   ....[85]....
        /*05dc*/ 	.word	0x00006b80
        /*05e0*/ 	.word	0x00000007
        /*05e4*/ 	.word	0x00000000
        /*05e8*/ 	.short	0x010a
        /*05ea*/ 	.byte	0x3f
	.zero		1


	//   ....[86]....
        /*05ec*/ 	.word	0x00006c10
        /*05f0*/ 	.word	0x00000006
        /*05f4*/ 	.word	0x00000000
        /*05f8*/ 	.short	0x010a
        /*05fa*/ 	.byte	0x3f
	.zero		1


	//   ....[87]....
        /*05fc*/ 	.word	0x00006ca0
        /*0600*/ 	.word	0x00000007
        /*0604*/ 	.word	0x00000000
        /*0608*/ 	.short	0x010a
        /*060a*/ 	.byte	0x3f
	.zero		1


	//   ....[88]....
        /*060c*/ 	.word	0x00006d30
        /*0610*/ 	.word	0x00000006
        /*0614*/ 	.word	0x00000000
        /*0618*/ 	.short	0x010a
        /*061a*/ 	.byte	0x3f
	.zero		1


	//   ....[89]....
        /*061c*/ 	.word	0x00006dc0
        /*0620*/ 	.word	0x00000007
        /*0624*/ 	.word	0x00000000
        /*0628*/ 	.short	0x010a
        /*062a*/ 	.byte	0x3f
	.zero		1


	//   ....[90]....
        /*062c*/ 	.word	0x00006e50
        /*0630*/ 	.word	0x00000006
        /*0634*/ 	.word	0x00000000
        /*0638*/ 	.short	0x010a
        /*063a*/ 	.byte	0x3f
	.zero		1


	//   ....[91]....
        /*063c*/ 	.word	0x00006ee0
        /*0640*/ 	.word	0x00000007
        /*0644*/ 	.word	0x00000000
        /*0648*/ 	.short	0x010a
        /*064a*/ 	.byte	0x3f
	.zero		1


	//   ....[92]....
        /*064c*/ 	.word	0x00006f70
        /*0650*/ 	.word	0x00000006
        /*0654*/ 	.word	0x00000000
        /*0658*/ 	.short	0x010a
        /*065a*/ 	.byte	0x3f
	.zero		1


	//   ....[93]....
        /*065c*/ 	.word	0x00007000
        /*0660*/ 	.word	0x00000007
        /*0664*/ 	.word	0x00000000
        /*0668*/ 	.short	0x010a
        /*066a*/ 	.byte	0x3f
	.zero		1


	//   ....[94]....
        /*066c*/ 	.word	0x00007090
        /*0670*/ 	.word	0x00000006
        /*0674*/ 	.word	0x00000000
        /*0678*/ 	.short	0x010a
        /*067a*/ 	.byte	0x3f
	.zero		1


	//   ....[95]....
        /*067c*/ 	.word	0x00007120
        /*0680*/ 	.word	0x00000007
        /*0684*/ 	.word	0x00000000
        /*0688*/ 	.short	0x010a
        /*068a*/ 	.byte	0x3f
	.zero		1


	//   ....[96]....
        /*068c*/ 	.word	0x000071b0
        /*0690*/ 	.word	0x00000006
        /*0694*/ 	.word	0x00000000
        /*0698*/ 	.short	0x010a
        /*069a*/ 	.byte	0x3f
	.zero		1


	//   ....[97]....
        /*069c*/ 	.word	0x00007240
        /*06a0*/ 	.word	0x00000007
        /*06a4*/ 	.word	0x00000000
        /*06a8*/ 	.short	0x010a
        /*06aa*/ 	.byte	0x3f
	.zero		1


	//   ....[98]....
        /*06ac*/ 	.word	0x000072d0
        /*06b0*/ 	.word	0x00000006
        /*06b4*/ 	.word	0x00000000
        /*06b8*/ 	.short	0x010a
        /*06ba*/ 	.byte	0x3f
	.zero		1


	//   ....[99]....
        /*06bc*/ 	.word	0x00007360
        /*06c0*/ 	.word	0x00000007
        /*06c4*/ 	.word	0x00000000
        /*06c8*/ 	.short	0x010a
        /*06ca*/ 	.byte	0x3f
	.zero		1


	//   ....[100]....
        /*06cc*/ 	.word	0x000073f0
        /*06d0*/ 	.word	0x00000006
        /*06d4*/ 	.word	0x00000000
        /*06d8*/ 	.short	0x010a
        /*06da*/ 	.byte	0x3f
	.zero		1


	//   ....[101]....
        /*06dc*/ 	.word	0x00007480
        /*06e0*/ 	.word	0x00000003
        /*06e4*/ 	.word	0x00000000
        /*06e8*/ 	.short	0x010a
        /*06ea*/ 	.byte	0x3f
	.zero		1


	//   ....[102]....
        /*06ec*/ 	.word	0x000074f0
        /*06f0*/ 	.word	0x0000000f
        /*06f4*/ 	.word	0xfffffff8
        /*06f8*/ 	.short	0x010a
        /*06fa*/ 	.byte	0x3f
	.zero		1


	//   ....[103]....
        /*06fc*/ 	.word	0x00007550
        /*0700*/ 	.word	0x0000000f
        /*0704*/ 	.word	0x00000000
        /*0708*/ 	.short	0x010a
        /*070a*/ 	.byte	0x3f
	.zero		1


	//   ....[104]....
        /*070c*/ 	.word	0x000075b0
        /*0710*/ 	.word	0x00000010
        /*0714*/ 	.word	0x00000000
        /*0718*/ 	.short	0x010a
        /*071a*/ 	.byte	0x3f
	.zero		1


	//   ....[105]....
        /*071c*/ 	.word	0x00007610
        /*0720*/ 	.word	0x0000000f
        /*0724*/ 	.word	0x00000008
        /*0728*/ 	.short	0x010a
        /*072a*/ 	.byte	0x3f
	.zero		1


	//   ....[106]....
        /*072c*/ 	.word	0x000076e0
        /*0730*/ 	.word	0x00000013
        /*0734*/ 	.word	0x000000e0
        /*0738*/ 	.short	0x010a
        /*073a*/ 	.byte	0x3f
	.zero		1


	//   ....[107]....
        /*073c*/ 	.word	0x000077c0
        /*0740*/ 	.word	0x00000005
        /*0744*/ 	.word	0x00000000
        /*0748*/ 	.short	0x010a
        /*074a*/ 	.byte	0x3f
	.zero		1


	//   ....[108]....
        /*074c*/ 	.word	0x00007810
        /*0750*/ 	.word	0x00000007
        /*0754*/ 	.word	0x00000000
        /*0758*/ 	.short	0x010a
        /*075a*/ 	.byte	0x3f
	.zero		1


	//   ....[109]....
        /*075c*/ 	.word	0x00007860
        /*0760*/ 	.word	0x00000006
        /*0764*/ 	.word	0x00000000
        /*0768*/ 	.short	0x010a
        /*076a*/ 	.byte	0x3f
	.zero		1


	//   ....[110]....
        /*076c*/ 	.word	0x000078b0
        /*0770*/ 	.word	0x00000007
        /*0774*/ 	.word	0x00000000
        /*0778*/ 	.short	0x010a
        /*077a*/ 	.byte	0x3f
	.zero		1


	//   ....[111]....
        /*077c*/ 	.word	0x00007900
        /*0780*/ 	.word	0x00000006
        /*0784*/ 	.word	0x00000000
        /*0788*/ 	.short	0x010a
        /*078a*/ 	.byte	0x3f
	.zero		1


	//   ....[112]....
        /*078c*/ 	.word	0x00007950
        /*0790*/ 	.word	0x00000007
        /*0794*/ 	.word	0x00000000
        /*0798*/ 	.short	0x010a
        /*079a*/ 	.byte	0x3f
	.zero		1


	//   ....[113]....
        /*079c*/ 	.word	0x000079a0
        /*07a0*/ 	.word	0x00000006
        /*07a4*/ 	.word	0x00000000
        /*07a8*/ 	.short	0x010a
        /*07aa*/ 	.byte	0x3f
	.zero		1


	//   ....[114]....
        /*07ac*/ 	.word	0x000079f0
        /*07b0*/ 	.word	0x00000007
        /*07b4*/ 	.word	0x00000000
        /*07b8*/ 	.short	0x010a
        /*07ba*/ 	.byte	0x3f
	.zero		1


	//   ....[115]....
        /*07bc*/ 	.word	0x00007a40
        /*07c0*/ 	.word	0x00000006
        /*07c4*/ 	.word	0x00000000
        /*07c8*/ 	.short	0x010a
        /*07ca*/ 	.byte	0x3f
	.zero		1


	//   ....[116]....
        /*07cc*/ 	.word	0x00007a90
        /*07d0*/ 	.word	0x00000007
        /*07d4*/ 	.word	0x00000000
        /*07d8*/ 	.short	0x010a
        /*07da*/ 	.byte	0x3f
	.zero		1


	//   ....[117]....
        /*07dc*/ 	.word	0x00007ae0
        /*07e0*/ 	.word	0x00000006
        /*07e4*/ 	.word	0x00000000
        /*07e8*/ 	.short	0x010a
        /*07ea*/ 	.byte	0x3f
	.zero		1


	//   ....[118]....
        /*07ec*/ 	.word	0x00007b30
        /*07f0*/ 	.word	0x00000007
        /*07f4*/ 	.word	0x00000000
        /*07f8*/ 	.short	0x010a
        /*07fa*/ 	.byte	0x3f
	.zero		1


	//   ....[119]....
        /*07fc*/ 	.word	0x00007b80
        /*0800*/ 	.word	0x00000006
        /*0804*/ 	.word	0x00000000
        /*0808*/ 	.short	0x010a
        /*080a*/ 	.byte	0x3f
	.zero		1


	//   ....[120]....
        /*080c*/ 	.word	0x00007bd0
        /*0810*/ 	.word	0x00000007
        /*0814*/ 	.word	0x00000000
        /*0818*/ 	.short	0x010a
        /*081a*/ 	.byte	0x3f
	.zero		1


	//   ....[121]....
        /*081c*/ 	.word	0x00007c20
        /*0820*/ 	.word	0x00000006
        /*0824*/ 	.word	0x00000000
        /*0828*/ 	.short	0x010a
        /*082a*/ 	.byte	0x3f
	.zero		1


	//   ....[122]....
        /*082c*/ 	.word	0x00007c70
        /*0830*/ 	.word	0x00000007
        /*0834*/ 	.word	0x00000000
        /*0838*/ 	.short	0x010a
        /*083a*/ 	.byte	0x3f
	.zero		1


	//   ....[123]....
        /*083c*/ 	.word	0x00007cc0
        /*0840*/ 	.word	0x00000006
        /*0844*/ 	.word	0x00000000
        /*0848*/ 	.short	0x010a
        /*084a*/ 	.byte	0x3f
	.zero		1


	//   ....[124]....
        /*084c*/ 	.word	0x00007d10
        /*0850*/ 	.word	0x00000007
        /*0854*/ 	.word	0x00000000
        /*0858*/ 	.short	0x010a
        /*085a*/ 	.byte	0x3f
	.zero		1


	//   ....[125]....
        /*085c*/ 	.word	0x00007d60
        /*0860*/ 	.word	0x00000006
        /*0864*/ 	.word	0x00000000
        /*0868*/ 	.short	0x010a
        /*086a*/ 	.byte	0x3f
	.zero		1


	//   ....[126]....
        /*086c*/ 	.word	0x00007db0
        /*0870*/ 	.word	0x00000007
        /*0874*/ 	.word	0x00000000
        /*0878*/ 	.short	0x010a
        /*087a*/ 	.byte	0x3f
	.zero		1


	//   ....[127]....
        /*087c*/ 	.word	0x00007e00
        /*0880*/ 	.word	0x00000006
        /*0884*/ 	.word	0x00000000
        /*0888*/ 	.short	0x010a
        /*088a*/ 	.byte	0x3f
	.zero		1


	//   ....[128]....
        /*088c*/ 	.word	0x00007e50
        /*0890*/ 	.word	0x00000007
        /*0894*/ 	.word	0x00000000
        /*0898*/ 	.short	0x010a
        /*089a*/ 	.byte	0x3f
	.zero		1


	//   ....[129]....
        /*089c*/ 	.word	0x00007ea0
        /*08a0*/ 	.word	0x00000006
        /*08a4*/ 	.word	0x00000000
        /*08a8*/ 	.short	0x010a
        /*08aa*/ 	.byte	0x3f
	.zero		1


	//   ....[130]....
        /*08ac*/ 	.word	0x00007ef0
        /*08b0*/ 	.word	0x00000007
        /*08b4*/ 	.word	0x00000000
        /*08b8*/ 	.short	0x010a
        /*08ba*/ 	.byte	0x3f
	.zero		1


	//   ....[131]....
        /*08bc*/ 	.word	0x00007f40
        /*08c0*/ 	.word	0x00000006
        /*08c4*/ 	.word	0x00000000
        /*08c8*/ 	.short	0x010a
        /*08ca*/ 	.byte	0x3f
	.zero		1


	//   ....[132]....
        /*08cc*/ 	.word	0x00007f90
        /*08d0*/ 	.word	0x00000007
        /*08d4*/ 	.word	0x00000000
        /*08d8*/ 	.short	0x010a
        /*08da*/ 	.byte	0x3f
	.zero		1


	//   ....[133]....
        /*08dc*/ 	.word	0x00007fe0
        /*08e0*/ 	.word	0x00000006
        /*08e4*/ 	.word	0x00000000
        /*08e8*/ 	.short	0x010a
        /*08ea*/ 	.byte	0x3f
	.zero		1


	//----- nvinfo : EIATTR_NUM_MBARRIERS
	.align		4
.L_28:
        /*08ec*/ 	.byte	0x03, 0x38
        /*08ee*/ 	.short	0x003e


	//----- nvinfo : EIATTR_EXIT_INSTR_OFFSETS
	.align		4
        /*08f0*/ 	.byte	0x04, 0x1c
        /*08f2*/ 	.short	(.L_30 - .L_29)


	//   ....[0]....
.L_29:
        /*08f4*/ 	.word	0x00001480


	//   ....[1]....
        /*08f8*/ 	.word	0x000014e0


	//   ....[2]....
        /*08fc*/ 	.word	0x000057e0


	//   ....[3]....
        /*0900*/ 	.word	0x00005810


	//   ....[4]....
        /*0904*/ 	.word	0x000074d0


	//----- nvinfo : EIATTR_MAX_THREADS
	.align		4
.L_30:
        /*0908*/ 	.byte	0x04, 0x05
        /*090a*/ 	.short	(.L_32 - .L_31)
.L_31:
        /*090c*/ 	.word	0x00000180
        /*0910*/ 	.word	0x00000001
        /*0914*/ 	.word	0x00000001


	//----- nvinfo : EIATTR_CRS_STACK_SIZE
	.align		4
.L_32:
        /*0918*/ 	.byte	0x04, 0x1e
        /*091a*/ 	.short	(.L_34 - .L_33)
.L_33:
        /*091c*/ 	.word	0x00000000


	//----- nvinfo : EIATTR_CBANK_PARAM_SIZE
	.align		4
.L_34:
        /*0920*/ 	.byte	0x03, 0x19
        /*0922*/ 	.short	0x0470


	//----- nvinfo : EIATTR_PARAM_CBANK
	.align		4
        /*0924*/ 	.byte	0x04, 0x0a
        /*0926*/ 	.short	(.L_36 - .L_35)
	.align		4
.L_35:
        /*0928*/ 	.word	index@(.nv.constant0._ZN7cutlass13device_kernelINS_4gemm6kernel13GemmUniversalIN4cute5tupleIJiiiiEEENS1_10collective13CollectiveMmaINS1_37MainloopSm90TmaGmmaWarpSpecializedFP8ILi28ENS5_IJNS4_1CILi1EEESB_SB_EEENS1_32KernelTmaWarpSpecializedPingpongEEENS5_IJNSA_ILi64EEESF_SF_EEENS_12float_e5m2_tENS5_IJlSB_lEEESH_SI_NS4_8TiledMMAINS4_8MMA_AtomIJNS4_4SM904GMMA30MMA_64x64x32_F32E5M2E5M2_SS_TNILNSM_7ScaleInE1ELSO_1EEEEEENS4_6LayoutISC_NS5_IJNSA_ILi0EEESS_SS_EEEEENS5_IJNS4_10UnderscoreESV_SV_EEEEENS4_13SM90_TMA_LOADENS4_14ComposedLayoutINS4_7SwizzleILi2ELi4ELi3EEENS4_18smem_ptr_flag_bitsILi8EEENSR_INS5_IJNSA_ILi8EEESF_EEENS5_IJSF_SB_EEEEEEEvNS4_8identityESY_S18_vS19_EENS_8epilogue10collective6detail29Sm90TmaWarpSpecializedAdapterINS1C_15DefaultEpilogueISH_SI_SI_NS1B_6thread17LinearCombinationISH_Li1EffLNS1G_9ScaleType4KindE0ELNS_15FloatRoundStyleE2ESH_EENS1_15EpilogueDefaultEEEEEvvEEEEvNT_6ParamsE)
        /*092c*/ 	.short	0x0210
        /*092e*/ 	.short	0x0470


	//----- nvinfo : EIATTR_SW_WAR
	.align		4
.L_36:
        /*0930*/ 	.byte	0x04, 0x36
        /*0932*/ 	.short	(.L_38 - .L_37)
.L_37:
        /*0934*/ 	.word	0x00000008
.L_38:


//--------------------- .nv.callgraph             --------------------------
	.section	.nv.callgraph,"",@"SHT_CUDA_CALLGRAPH"
	.align	4
	.sectionentsize	8
	.align		4
        /*0000*/ 	.word	0x00000000
	.align		4
        /*0004*/ 	.word	0xffffffff
	.align		4
        /*0008*/ 	.word	0x00000000
	.align		4
        /*000c*/ 	.word	0xfffffffe
	.align		4
        /*0010*/ 	.word	0x00000000
	.align		4
        /*0014*/ 	.word	0xfffffffd
	.align		4
        /*0018*/ 	.word	0x00000000
	.align		4
        /*001c*/ 	.word	0xfffffffc


//--------------------- .nv.constant4             --------------------------
	.section	.nv.constant4,"a",@progbits
	.align	8
	.align		8
.nv.constant4:
        /*0000*/ 	.dword	_ZN40_INTERNAL_f7b96d04_4_k_cu_214df256_220764cuda3std3__45__cpo5beginE
	.align		8
        /*0008*/ 	.dword	_ZN40_INTERNAL_f7b96d04_4_k_cu_214df256_220764cuda3std3__45__cpo3endE
	.align		8
        /*0010*/ 	.dword	_ZN40_INTERNAL_f7b96d04_4_k_cu_214df256_220764cuda3std3__45__cpo6cbeginE
	.align		8
        /*0018*/ 	.dword	_ZN40_INTERNAL_f7b96d04_4_k_cu_214df256_220764cuda3std3__45__cpo4cendE
	.align		8
        /*0020*/ 	.dword	_ZN40_INTERNAL_f7b96d04_4_k_cu_214df256_220764cuda3std3__442_GLOBAL__N__f7b96d04_4_k_cu_214df256_220766ignoreE
	.align		8
        /*0028*/ 	.dword	_ZN40_INTERNAL_f7b96d04_4_k_cu_214df256_220764cuda3std3__419piecewise_constructE
	.align		8
        /*0030*/ 	.dword	_ZN40_INTERNAL_f7b96d04_4_k_cu_214df256_220764cuda3std3__48in_placeE
	.align		8
        /*0038*/ 	.dword	_ZN40_INTERNAL_f7b96d04_4_k_cu_214df256_220764cuda3std6ranges3__45__cpo4swapE
	.align		8
        /*0040*/ 	.dword	_ZN40_INTERNAL_f7b96d04_4_k_cu_214df256_220764cuda3std6ranges3__45__cpo9iter_moveE
	.align		8
        /*0048*/ 	.dword	_ZN40_INTERNAL_f7b96d04_4_k_cu_214df256_220764cute7productE
	.align		8
        /*0050*/ 	.dword	_ZN40_INTERNAL_f7b96d04_4_k_cu_214df256_220764cute1_E


//--------------------- .text._ZN7cutlass13device_kernelINS_4gemm6kernel13GemmUniversalIN4cute5tupleIJiiiiEEENS1_10collective13CollectiveMmaINS1_37MainloopSm90TmaGmmaWarpSpecializedFP8ILi28ENS5_IJNS4_1CILi1EEESB_SB_EEENS1_32KernelTmaWarpSpecializedPingpongEEENS5_IJNSA_ILi64EEESF_SF_EEENS_12float_e5m2_tENS5_IJlSB_lEEESH_SI_NS4_8TiledMMAINS4_8MMA_AtomIJNS4_4SM904GMMA30MMA_64x64x32_F32E5M2E5M2_SS_TNILNSM_7ScaleInE1ELSO_1EEEEEENS4_6LayoutISC_NS5_IJNSA_ILi0EEESS_SS_EEEEENS5_IJNS4_10UnderscoreESV_SV_EEEEENS4_13SM90_TMA_LOADENS4_14ComposedLayoutINS4_7SwizzleILi2ELi4ELi3EEENS4_18smem_ptr_flag_bitsILi8EEENSR_INS5_IJNSA_ILi8EEESF_EEENS5_IJSF_SB_EEEEEEEvNS4_8identityESY_S18_vS19_EENS_8epilogue10collective6detail29Sm90TmaWarpSpecializedAdapterINS1C_15DefaultEpilogueISH_SI_SI_NS1B_6thread17LinearCombinationISH_Li1EffLNS1G_9ScaleType4KindE0ELNS_15FloatRoundStyleE2ESH_EENS1_15EpilogueDefaultEEEEEvvEEEEvNT_6ParamsE --------------------------
	.section	.text._ZN7cutlass13device_kernelINS_4gemm6kernel13GemmUniversalIN4cute5tupleIJiiiiEEENS1_10collective13CollectiveMmaINS1_37MainloopSm90TmaGmmaWarpSpecializedFP8ILi28ENS5_IJNS4_1CILi1EEESB_SB_EEENS1_32KernelTmaWarpSpecializedPingpongEEENS5_IJNSA_ILi64EEESF_SF_EEENS_12float_e5m2_tENS5_IJlSB_lEEESH_SI_NS4_8TiledMMAINS4_8MMA_AtomIJNS4_4SM904GMMA30MMA_64x64x32_F32E5M2E5M2_SS_TNILNSM_7ScaleInE1ELSO_1EEEEEENS4_6LayoutISC_NS5_IJNSA_ILi0EEESS_SS_EEEEENS5_IJNS4_10UnderscoreESV_SV_EEEEENS4_13SM90_TMA_LOADENS4_14ComposedLayoutINS4_7SwizzleILi2ELi4ELi3EEENS4_18smem_ptr_flag_bitsILi8EEENSR_INS5_IJNSA_ILi8EEESF_EEENS5_IJSF_SB_EEEEEEEvNS4_8identityESY_S18_vS19_EENS_8epilogue10collective6detail29Sm90TmaWarpSpecializedAdapterINS1C_15DefaultEpilogueISH_SI_SI_NS1B_6thread17LinearCombinationISH_Li1EffLNS1G_9ScaleType4KindE0ELNS_15FloatRoundStyleE2ESH_EENS1_15EpilogueDefaultEEEEEvvEEEEvNT_6ParamsE,"ax",@progbits
	.align	128
.text._ZN7cutlass13device_kernelINS_4gemm6kernel13GemmUniversalIN4cute5tupleIJiiiiEEENS1_10collective13CollectiveMmaINS1_37MainloopSm90TmaGmmaWarpSpecializedFP8ILi28ENS5_IJNS4_1CILi1EEESB_SB_EEENS1_32KernelTmaWarpSpecializedPingpongEEENS5_IJNSA_ILi64EEESF_SF_EEENS_12float_e5m2_tENS5_IJlSB_lEEESH_SI_NS4_8TiledMMAINS4_8MMA_AtomIJNS4_4SM904GMMA30MMA_64x64x32_F32E5M2E5M2_SS_TNILNSM_7ScaleInE1ELSO_1EEEEEENS4_6LayoutISC_NS5_IJNSA_ILi0EEESS_SS_EEEEENS5_IJNS4_10UnderscoreESV_SV_EEEEENS4_13SM90_TMA_LOADENS4_14ComposedLayoutINS4_7SwizzleILi2ELi4ELi3EEENS4_18smem_ptr_flag_bitsILi8EEENSR_INS5_IJNSA_ILi8EEESF_EEENS5_IJSF_SB_EEEEEEEvNS4_8identityESY_S18_vS19_EENS_8epilogue10collective6detail29Sm90TmaWarpSpecializedAdapterINS1C_15DefaultEpilogueISH_SI_SI_NS1B_6thread17LinearCombinationISH_Li1EffLNS1G_9ScaleType4KindE0ELNS_15FloatRoundStyleE2ESH_EENS1_15EpilogueDefaultEEEEEvvEEEEvNT_6ParamsE:
        .type           _ZN7cutlass13device_kernelINS_4gemm6kernel13GemmUniversalIN4cute5tupleIJiiiiEEENS1_10collective13CollectiveMmaINS1_37MainloopSm90TmaGmmaWarpSpecializedFP8ILi28ENS5_IJNS4_1CILi1EEESB_SB_EEENS1_32KernelTmaWarpSpecializedPingpongEEENS5_IJNSA_ILi64EEESF_SF_EEENS_12float_e5m2_tENS5_IJlSB_lEEESH_SI_NS4_8TiledMMAINS4_8MMA_AtomIJNS4_4SM904GMMA30MMA_64x64x32_F32E5M2E5M2_SS_TNILNSM_7ScaleInE1ELSO_1EEEEEENS4_6LayoutISC_NS5_IJNSA_ILi0EEESS_SS_EEEEENS5_IJNS4_10UnderscoreESV_SV_EEEEENS4_13SM90_TMA_LOADENS4_14ComposedLayoutINS4_7SwizzleILi2ELi4ELi3EEENS4_18smem_ptr_flag_bitsILi8EEENSR_INS5_IJNSA_ILi8EEESF_EEENS5_IJSF_SB_EEEEEEEvNS4_8identityESY_S18_vS19_EENS_8epilogue10collective6detail29Sm90TmaWarpSpecializedAdapterINS1C_15DefaultEpilogueISH_SI_SI_NS1B_6thread17LinearCombinationISH_Li1EffLNS1G_9ScaleType4KindE0ELNS_15FloatRoundStyleE2ESH_EENS1_15EpilogueDefaultEEEEEvvEEEEvNT_6ParamsE,@function
        .size           _ZN7cutlass13device_kernelINS_4gemm6kernel13GemmUniversalIN4cute5tupleIJiiiiEEENS1_10collective13CollectiveMmaINS1_37MainloopSm90TmaGmmaWarpSpecializedFP8ILi28ENS5_IJNS4_1CILi1EEESB_SB_EEENS1_32KernelTmaWarpSpecializedPingpongEEENS5_IJNSA_ILi64EEESF_SF_EEENS_12float_e5m2_tENS5_IJlSB_lEEESH_SI_NS4_8TiledMMAINS4_8MMA_AtomIJNS4_4SM904GMMA30MMA_64x64x32_F32E5M2E5M2_SS_TNILNSM_7ScaleInE1ELSO_1EEEEEENS4_6LayoutISC_NS5_IJNSA_ILi0EEESS_SS_EEEEENS5_IJNS4_10UnderscoreESV_SV_EEEEENS4_13SM90_TMA_LOADENS4_14ComposedLayoutINS4_7SwizzleILi2ELi4ELi3EEENS4_18smem_ptr_flag_bitsILi8EEENSR_INS5_IJNSA_ILi8EEESF_EEENS5_IJSF_SB_EEEEEEEvNS4_8identityESY_S18_vS19_EENS_8epilogue10collective6detail29Sm90TmaWarpSpecializedAdapterINS1C_15DefaultEpilogueISH_SI_SI_NS1B_6thread17LinearCombinationISH_Li1EffLNS1G_9ScaleType4KindE0ELNS_15FloatRoundStyleE2ESH_EENS1_15EpilogueDefaultEEEEEvvEEEEvNT_6ParamsE,(.L_x_189 - _ZN7cutlass13device_kernelINS_4gemm6kernel13GemmUniversalIN4cute5tupleIJiiiiEEENS1_10collective13CollectiveMmaINS1_37MainloopSm90TmaGmmaWarpSpecializedFP8ILi28ENS5_IJNS4_1CILi1EEESB_SB_EEENS1_32KernelTmaWarpSpecializedPingpongEEENS5_IJNSA_ILi64EEESF_SF_EEENS_12float_e5m2_tENS5_IJlSB_lEEESH_SI_NS4_8TiledMMAINS4_8MMA_AtomIJNS4_4SM904GMMA30MMA_64x64x32_F32E5M2E5M2_SS_TNILNSM_7ScaleInE1ELSO_1EEEEEENS4_6LayoutISC_NS5_IJNSA_ILi0EEESS_SS_EEEEENS5_IJNS4_10UnderscoreESV_SV_EEEEENS4_13SM90_TMA_LOADENS4_14ComposedLayoutINS4_7SwizzleILi2ELi4ELi3EEENS4_18smem_ptr_flag_bitsILi8EEENSR_INS5_IJNSA_ILi8EEESF_EEENS5_IJSF_SB_EEEEEEEvNS4_8identityESY_S18_vS19_EENS_8epilogue10collective6detail29Sm90TmaWarpSpecializedAdapterINS1C_15DefaultEpilogueISH_SI_SI_NS1B_6thread17LinearCombinationISH_Li1EffLNS1G_9ScaleType4KindE0ELNS_15FloatRoundStyleE2ESH_EENS1_15EpilogueDefaultEEEEEvvEEEEvNT_6ParamsE)
        .other          _ZN7cutlass13device_kernelINS_4gemm6kernel13GemmUniversalIN4cute5tupleIJiiiiEEENS1_10collective13CollectiveMmaINS1_37MainloopSm90TmaGmmaWarpSpecializedFP8ILi28ENS5_IJNS4_1CILi1EEESB_SB_EEENS1_32KernelTmaWarpSpecializedPingpongEEENS5_IJNSA_ILi64EEESF_SF_EEENS_12float_e5m2_tENS5_IJlSB_lEEESH_SI_NS4_8TiledMMAINS4_8MMA_AtomIJNS4_4SM904GMMA30MMA_64x64x32_F32E5M2E5M2_SS_TNILNSM_7ScaleInE1ELSO_1EEEEEENS4_6LayoutISC_NS5_IJNSA_ILi0EEESS_SS_EEEEENS5_IJNS4_10UnderscoreESV_SV_EEEEENS4_13SM90_TMA_LOADENS4_14ComposedLayoutINS4_7SwizzleILi2ELi4ELi3EEENS4_18smem_ptr_flag_bitsILi8EEENSR_INS5_IJNSA_ILi8EEESF_EEENS5_IJSF_SB_EEEEEEEvNS4_8identityESY_S18_vS19_EENS_8epilogue10collective6detail29Sm90TmaWarpSpecializedAdapterINS1C_15DefaultEpilogueISH_SI_SI_NS1B_6thread17LinearCombinationISH_Li1EffLNS1G_9ScaleType4KindE0ELNS_15FloatRoundStyleE2ESH_EENS1_15EpilogueDefaultEEEEEvvEEEEvNT_6ParamsE,@"STO_CUDA_ENTRY STV_DEFAULT"
_ZN7cutlass13device_kernelINS_4gemm6kernel13GemmUniversalIN4cute5tupleIJiiiiEEENS1_10collective13CollectiveMmaINS1_37MainloopSm90TmaGmmaWarpSpecializedFP8ILi28ENS5_IJNS4_1CILi1EEESB_SB_EEENS1_32KernelTmaWarpSpecializedPingpongEEENS5_IJNSA_ILi64EEESF_SF_EEENS_12float_e5m2_tENS5_IJlSB_lEEESH_SI_NS4_8TiledMMAINS4_8MMA_AtomIJNS4_4SM904GMMA30MMA_64x64x32_F32E5M2E5M2_SS_TNILNSM_7ScaleInE1ELSO_1EEEEEENS4_6LayoutISC_NS5_IJNSA_ILi0EEESS_SS_EEEEENS5_IJNS4_10UnderscoreESV_SV_EEEEENS4_13SM90_TMA_LOADENS4_14ComposedLayoutINS4_7SwizzleILi2ELi4ELi3EEENS4_18smem_ptr_flag_bitsILi8EEENSR_INS5_IJNSA_ILi8EEESF_EEENS5_IJSF_SB_EEEEEEEvNS4_8identityESY_S18_vS19_EENS_8epilogue10collective6detail29Sm90TmaWarpSpecializedAdapterINS1C_15DefaultEpilogueISH_SI_SI_NS1B_6thread17LinearCombinationISH_Li1EffLNS1G_9ScaleType4KindE0ELNS_15FloatRoundStyleE2ESH_EENS1_15EpilogueDefaultEEEEEvvEEEEvNT_6ParamsE:
[----:B------:R-:W-:Y:S01]  /*0000*/  LDC R1, c[0x0][0x28] ;  /* 0x00000a00ff017b82 */ /* 0x000fe20000000800 */
[----:B------:R-:W0:Y:S01]  /*0010*/  S2R R11, SR_TID.X ;  /* 0x00000000000b7919 */ /* 0x000e220000002100 */
[----:B------:R-:W-:Y:S01]  /*0020*/  ELECT P0, URZ, PT ;  /* 0x00000000003f782f */ /* 0x000fe20003800000 */
[----:B------:R-:W-:Y:S01]  /*0030*/  BSSY B0, `(.L_x_0) ;  /* 0x000000f000007945 */ /* 0x000fe20003800000 */
[--C-:B0-----:R-:W-:Y:S02]  /*0040*/  SHF.R.U32.HI R0, RZ, 0x5, R11.reuse ;  /* 0x00000005ff007819 */ /* 0x101fe4000001160b */
[----:B------:R-:W-:-:S03]  /*0050*/  SHF.R.U32.HI R4, RZ, 0x7, R11 ;  /* 0x00000007ff047819 */ /* 0x000fc6000001160b */
[----:B------:R-:W0:Y:S04]  /*0060*/  SHFL.IDX PT, R2, R0, RZ, 0x1f ;  /* 0x00001fff00027589 */ /* 0x000e2800000e0000 */
[----:B------:R1:W2:Y:S01]  /*0070*/  SHFL.IDX PT, R5, R4, RZ, 0x1f ;  /* 0x00001fff04057589 */ /* 0x0002a200000e0000 */
[----:B0-----:R-:W-:-:S13]  /*0080*/  ISETP.NE.OR P0, PT, R2, RZ, !P0 ;  /* 0x000000ff0200720c */ /* 0x001fda0004705670 */
[----:B-12---:R-:W-:Y:S05]  /*0090*/  @P0 BRA `(.L_x_1) ;  /* 0x0000000000200947 */ /* 0x006fea0003800000 */
[----:B------:R-:W-:Y:S02]  /*00a0*/  ULDC.64 UR4, c[0x0][0x198] ;  /* 0x0000660000047ab9 */ /* 0x000fe40000000a00 */
[----:B------:R-:W-:Y:S02]  /*00b0*/  UIADD3 UR6, UP0, UR4, 0xf0, URZ ;  /* 0x000000f004067890 */ /* 0x000fe4000ff1e03f */
[----:B------:R-:W-:Y:S02]  /*00c0*/  UIADD3 UR4, UP1, UR4, 0x1f0, URZ ;  /* 0x000001f004047890 */ /* 0x000fe4000ff3e03f */
[----:B------:R-:W-:Y:S02]  /*00d0*/  UIADD3.X UR7, URZ, UR5, URZ, UP0, !UPT ;  /* 0x000000053f077290 */ /* 0x000fe400087fe43f */
[----:B------:R-:W-:-:S07]  /*00e0*/  UIADD3.X UR5, URZ, UR5, URZ, UP1, !UPT ;  /* 0x000000053f057290 */ /* 0x000fce0008ffe43f */
[----:B------:R0:W-:Y:S02]  /*00f0*/  UTMACCTL.PF [UR6] ;  /* 0x00000000060079b9 */ /* 0x0001e40008040000 */
[----:B------:R0:W-:Y:S02]  /*0100*/  UTMACCTL.PF [UR4] ;  /* 0x00000000040079b9 */ /* 0x0001e40008040000 */
[----:B0-----:R-:W-:Y:S01]  /*0110*/  NOP ;  /* 0x0000000000007918 */ /* 0x001fe20000000000 */
.L_x_1:
[----:B------:R-:W-:Y:S05]  /*0120*/  BSYNC B0 ;  /* 0x0000000000007941 */ /* 0x000fea0003800000 */
.L_x_0:
[----:B------:R-:W0:Y:S02]  /*0130*/  SHFL.IDX PT, R3, R0, RZ, 0x1f ;  /* 0x00001fff00037589 */ /* 0x000e2400000e0000 */
[----:B0-----:R-:W-:-:S13]  /*0140*/  ISETP.NE.AND P0, PT, R3, RZ, PT ;  /* 0x000000ff0300720c */ /* 0x001fda0003f05270 */
[----:B------:R-:W-:Y:S05]  /*0150*/  @P0 BRA `(.L_x_2) ;  /* 0x0000000400240947 */ /* 0x000fea0003800000 */
[----:B------:R-:W-:Y:S01]  /*0160*/  ELECT P0, URZ, PT ;  /* 0x00000000003f782f */ /* 0x000fe20003800000 */
[----:B------:R-:W-:-:S12]  /*0170*/  BSSY B0, `(.L_x_2) ;  /* 0x0000047000007945 */ /* 0x000fd80003800000 */
[----:B------:R-:W-:Y:S05]  /*0180*/  @!P0 BRA `(.L_x_3) ;  /* 0x0000000400148947 */ /* 0x000fea0003800000 */
[----:B------:R-:W0:Y:S01]  /*0190*/  S2UR UR8, SR_CgaCtaId ;  /* 0x00000000000879c3 */ /* 0x000e220000008800 */
[----:B------:R-:W-:Y:S01]  /*01a0*/  UMOV UR4, 0x400 ;  /* 0x0000040000047882 */ /* 0x000fe20000000000 */
[----:B------:R-:W-:Y:S01]  /*01b0*/  UMOV UR5, 0x1 ;  /* 0x0000000100057882 */ /* 0x000fe20000000000 */
[----:B------:R-:W-:Y:S02]  /*01c0*/  UMOV UR6, 0x80 ;  /* 0x0000008000067882 */ /* 0x000fe40000000000 */
[----:B------:R-:W-:-:S04]  /*01d0*/  UIADD3 UR6, -UR6, 0x100000, URZ ;  /* 0x0010000006067890 */ /* 0x000fc8000fffe13f */
[----:B------:R-:W-:Y:S02]  /*01e0*/  USHF.L.U32 UR7, UR6, 0xb, URZ ;  /* 0x0000000b06077899 */ /* 0x000fe4000800063f */
[----:B------:R-:W-:Y:S02]  /*01f0*/  USHF.L.U32 UR6, UR6, 0x1, URZ ;  /* 0x0000000106067899 */ /* 0x000fe4000800063f */
[----:B0-----:R-:W-:Y:S02]  /*0200*/  ULEA UR8, UR8, UR4, 0x18 ;  /* 0x0000000408087291 */ /* 0x001fe4000f8ec03f */
[----:B------:R-:W-:-:S04]  /*0210*/  UIADD3 UR4, -UR5, 0x100000, URZ ;  /* 0x0010000005047890 */ /* 0x000fc8000fffe13f */
[----:B------:R-:W-:Y:S02]  /*0220*/  USHF.L.U32 UR5, UR4, 0xb, URZ ;  /* 0x0000000b04057899 */ /* 0x000fe4000800063f */
[----:B------:R-:W-:Y:S01]  /*0230*/  USHF.L.U32 UR4, UR4, 0x1, URZ ;  /* 0x0000000104047899 */ /* 0x000fe2000800063f */
[----:B------:R-:W0:Y:S11]  /*0240*/  FENCE.VIEW.ASYNC.S ;  /* 0x00000000000073c6 */ /* 0x000e360000000000 */
[----:B0-----:R0:W1:Y:S01]  /*0250*/  SYNCS.EXCH.64 URZ, [UR8], UR4 ;  /* 0x00000004083f75b2 */ /* 0x0010620008000100 */
[----:B------:R0:W2:Y:S01]  /*0260*/  SYNCS.EXCH.64 URZ, [UR8+0xe0], UR6 ;  /* 0x0000e006083f75b2 */ /* 0x0000a20008000100 */
[----:B------:R0:W3:Y:S01]  /*0270*/  SYNCS.EXCH.64 URZ, [UR8+0x8], UR4 ;  /* 0x00000804083f75b2 */ /* 0x0000e20008000100 */
[----:B------:R0:W4:Y:S01]  /*0280*/  SYNCS.EXCH.64 URZ, [UR8+0xe8], UR6 ;  /* 0x0000e806083f75b2 */ /* 0x0001220008000100 */
[----:B------:R0:W0:Y:S01]  /*0290*/  SYNCS.EXCH.64 URZ, [UR8+0x10], UR4 ;  /* 0x00001004083f75b2 */ /* 0x0000220008000100 */
        /* <DEDUP_REMOVED lines=51> */
[----:B-1234-:R-:W-:Y:S01]  /*05d0*/  NOP ;  /* 0x0000000000007918 */ /* 0x01efe20000000000 */
.L_x_3:
[----:B0-----:R-:W-:Y:S05]  /*05e0*/  BSYNC B0 ;  /* 0x0000000000007941 */ /* 0x001fea0003800000 */
.L_x_2:
[----:B------:R-:W0:Y:S01]  /*05f0*/  SHFL.IDX PT, R6, R0, RZ, 0x1f ;  /* 0x00001fff00067589 */ /* 0x000e2200000e0000 */
[----:B------:R-:W-:Y:S01]  /*0600*/  ELECT P0, URZ, PT ;  /* 0x00000000003f782f */ /* 0x000fe20003800000 */
[----:B------:R-:W-:Y:S01]  /*0610*/  NOP ;  /* 0x0000000000007918 */ /* 0x000fe20000000000 */
[----:B------:R-:W-:Y:S01]  /*0620*/  ELECT P1, URZ, PT ;  /* 0x00000000003f782f */ /* 0x000fe20003820000 */
[----:B------:R1:W2:Y:S01]  /*0630*/  SHFL.IDX PT, R3, R0, RZ, 0x1f ;  /* 0x00001fff00037589 */ /* 0x0002a200000e0000 */
[----:B------:R-:W-:Y:S01]  /*0640*/  UMOV UR4, 0x20 ;  /* 0x0000002000047882 */ /* 0x000fe20000000000 */
[----:B------:R-:W-:Y:S01]  /*0650*/  UMOV UR11, 0x80 ;  /* 0x00000080000b7882 */ /* 0x000fe20000000000 */
[----:B------:R-:W-:Y:S01]  /*0660*/  NOP ;  /* 0x0000000000007918 */ /* 0x000fe20000000000 */
[----:B------:R-:W3:Y:S01]  /*0670*/  SHFL.IDX PT, R4, R4, RZ, 0x1f ;  /* 0x00001fff04047589 */ /* 0x000ee200000e0000 */
[C---:B------:R-:W-:Y:S01]  /*0680*/  VIADD R33, R5.reuse, 0xffffffff ;  /* 0xffffffff05217836 */ /* 0x040fe20000000000 */
[----:B------:R-:W-:Y:S01]  /*0690*/  ULDC.64 UR20, c[0x0][0x208] ;  /* 0x0000820000147ab9 */ /* 0x000fe20000000a00 */
[----:B------:R-:W-:-:S02]  /*06a0*/  ISETP.NE.AND P2, PT, R5, RZ, PT ;  /* 0x000000ff0500720c */ /* 0x000fc40003f45270 */
[----:B-1----:R-:W-:Y:S02]  /*06b0*/  SHF.R.S32.HI R0, RZ, 0x1f, R11 ;  /* 0x0000001fff007819 */ /* 0x002fe4000001140b */
[----:B------:R-:W-:Y:S02]  /*06c0*/  ISETP.GE.U32.AND P3, PT, R33, 0x2, PT ;  /* 0x000000022100780c */ /* 0x000fe40003f66070 */
[----:B------:R-:W-:-:S04]  /*06d0*/  LEA.HI R0, R0, R11, RZ, 0x7 ;  /* 0x0000000b00007211 */ /* 0x000fc800078f38ff */
[----:B------:R-:W-:Y:S02]  /*06e0*/  LOP3.LUT R0, R0, 0xffffff80, RZ, 0xc0, !PT ;  /* 0xffffff8000007812 */ /* 0x000fe400078ec0ff */
[----:B0-----:R-:W-:-:S03]  /*06f0*/  ISETP.NE.OR P0, PT, R6, RZ, !P0 ;  /* 0x000000ff0600720c */ /* 0x001fc60004705670 */
[----:B------:R-:W-:Y:S01]  /*0700*/  IMAD.IADD R10, R11, 0x1, -R0 ;  /* 0x000000010b0a7824 */ /* 0x000fe200078e0a00 */
[----:B--2---:R-:W-:Y:S02]  /*0710*/  ISETP.NE.OR P1, PT, R3, RZ, !P1 ;  /* 0x000000ff0300720c */ /* 0x004fe40004f25670 */
[----:B------:R-:W-:Y:S02]  /*0720*/  SHF.R.S32.HI R3, RZ, 0x1f, R2 ;  /* 0x0000001fff037819 */ /* 0x000fe40000011402 */
[----:B---3--:R-:W-:Y:S02]  /*0730*/  R2UR UR15, R4 ;  /* 0x00000000040f72ca */ /* 0x008fe400000e0000 */
[----:B------:R-:W-:-:S03]  /*0740*/  LEA.HI R3, R3, R2, RZ, 0x2 ;  /* 0x0000000203037211 */ /* 0x000fc600078f10ff */
[----:B------:R-:W-:Y:S01]  /*0750*/  VOTEU.ALL UP0, P0 ;  /* 0x00000000003f7886 */ /* 0x000fe20000000000 */
[----:B------:R-:W-:-:S03]  /*0760*/  LOP3.LUT R3, R3, 0xfffffffc, RZ, 0xc0, !PT ;  /* 0xfffffffc03037812 */ /* 0x000fc600078ec0ff */
[----:B------:R-:W-:Y:S01]  /*0770*/  VOTEU.ALL UP1, P1 ;  /* 0x00000000003f7886 */ /* 0x000fe20000820000 */
[----:B------:R-:W0:Y:S01]  /*0780*/  @!UP0 S2UR UR7, SR_CgaCtaId ;  /* 0x00000000000789c3 */ /* 0x000e220000008800 */
[----:B------:R-:W-:Y:S01]  /*0790*/  @!UP0 UMOV UR6, 0x400 ;  /* 0x0000040000068882 */ /* 0x000fe20000000000 */
[----:B------:R-:W-:-:S04]  /*07a0*/  @!UP0 UIADD3 UR4, -UR4, 0x100000, URZ ;  /* 0x0010000004048890 */ /* 0x000fc8000fffe13f */
[----:B------:R-:W-:Y:S02]  /*07b0*/  @!UP0 USHF.L.U32 UR5, UR4, 0xb, URZ ;  /* 0x0000000b04058899 */ /* 0x000fe4000800063f */
[----:B------:R-:W-:Y:S01]  /*07c0*/  @!UP0 USHF.L.U32 UR4, UR4, 0x1, URZ ;  /* 0x0000000104048899 */ /* 0x000fe2000800063f */
[----:B------:R-:W-:Y:S01]  /*07d0*/  IMAD.IADD R20, R2, 0x1, -R3 ;  /* 0x0000000102147824 */ /* 0x000fe200078e0a03 */
[----:B------:R-:W-:Y:S01]  /*07e0*/  @!UP1 UMOV UR9, 0x400 ;  /* 0x0000040000099882 */ /* 0x000fe20000000000 */
[----:B------:R-:W-:Y:S01]  /*07f0*/  VOTEU.ALL UP2, P1 ;  /* 0x00000000003f7886 */ /* 0x000fe20000840000 */
[----:B------:R-:W-:Y:S01]  /*0800*/  VOTEU.ALL UP3, P1 ;  /* 0x00000000003f7886 */ /* 0x000fe20000860000 */
[----:B------:R-:W-:Y:S01]  /*0810*/  VOTEU.ALL UP4, P1 ;  /* 0x00000000003f7886 */ /* 0x000fe20000880000 */
[----:B------:R-:W1:Y:S01]  /*0820*/  @!UP1 S2UR UR10, SR_CgaCtaId ;  /* 0x00000000000a99c3 */ /* 0x000e620000008800 */
[----:B------:R-:W-:Y:S01]  /*0830*/  VOTEU.ALL UP5, P1 ;  /* 0x00000000003f7886 */ /* 0x000fe200008a0000 */
[----:B0-----:R-:W-:-:S02]  /*0840*/  @!UP0 ULEA UR8, UR7, UR6, 0x18 ;  /* 0x0000000607088291 */ /* 0x001fc4000f8ec03f */
[----:B------:R-:W-:-:S04]  /*0850*/  @!UP1 UIADD3 UR6, -UR11, 0x100000, URZ ;  /* 0x001000000b069890 */ /* 0x000fc8000fffe13f */
[----:B------:R-:W-:Y:S02]  /*0860*/  @!UP1 USHF.L.U32 UR7, UR6, 0xb, URZ ;  /* 0x0000000b06079899 */ /* 0x000fe4000800063f */
[----:B------:R-:W-:Y:S01]  /*0870*/  @!UP1 USHF.L.U32 UR6, UR6, 0x1, URZ ;  /* 0x0000000106069899 */ /* 0x000fe2000800063f */
[----:B------:R-:W-:Y:S01]  /*0880*/  VOTEU.ALL UP0, P0 ;  /* 0x00000000003f7886 */ /* 0x000fe20000000000 */
[----:B-1----:R-:W-:Y:S01]  /*0890*/  @!UP1 ULEA UR9, UR10, UR9, 0x18 ;  /* 0x000000090a099291 */ /* 0x002fe2000f8ec03f */
[----:B------:R-:W-:Y:S02]  /*08a0*/  VOTEU.ALL UP1, P0 ;  /* 0x00000000003f7886 */ /* 0x000fe40000020000 */
[----:B------:R-:W-:Y:S01]  /*08b0*/  ULDC.64 UR10, c[0x0][0x598] ;  /* 0x00016600000a7ab9 */ /* 0x000fe20000000a00 */
[----:B------:R-:W-:Y:S01]  /*08c0*/  ISETP.NE.AND P0, PT, R20, 0x3, PT ;  /* 0x000000031400780c */ /* 0x000fe20003f05270 */
[----:B------:R-:W0:Y:S02]  /*08d0*/  FENCE.VIEW.ASYNC.S ;  /* 0x00000000000073c6 */ /* 0x000e240000000000 */
[----:B0-----:R0:W1:Y:S01]  /*08e0*/  @!UP0 SYNCS.EXCH.64 URZ, [UR8+0x1f0], UR4 ;  /* 0x0001f004083f85b2 */ /* 0x0010620008000100 */
[----:B------:R-:W-:-:S02]  /*08f0*/  ISETP.NE.U32.AND P1, PT, RZ, UR10, PT ;  /* 0x0000000aff007c0c */ /* 0x000fc4000bf25070 */
[----:B------:R-:W-:Y:S02]  /*0900*/  ISETP.EQ.OR P0, PT, R20, RZ, !P0 ;  /* 0x000000ff1400720c */ /* 0x000fe40004702670 */
[----:B------:R-:W-:Y:S02]  /*0910*/  ISETP.NE.AND.EX P1, PT, RZ, UR11, PT, P1 ;  /* 0x0000000bff007c0c */ /* 0x000fe4000bf25310 */
[----:B------:R-:W-:-:S04]  /*0920*/  ISETP.EQ.AND P0, PT, R5, RZ, P0 ;  /* 0x000000ff0500720c */ /* 0x000fc80000702270 */
[----:B------:R-:W-:-:S04]  /*0930*/  SEL R7, RZ, 0x1, !P0 ;  /* 0x00000001ff077807 */ /* 0x000fc80004000000 */
[----:B------:R-:W-:Y:S01]  /*0940*/  SEL R7, R7, 0x2, P3 ;  /* 0x0000000207077807 */ /* 0x000fe20001800000 */
[----:B------:R0:W1:Y:S01]  /*0950*/  @!UP1 SYNCS.EXCH.64 URZ, [UR8+0x1f8], UR4 ;  /* 0x0001f804083f95b2 */ /* 0x0000620008000100 */
[----:B------:R-:W-:Y:S01]  /*0960*/  NOP ;  /* 0x0000000000007918 */ /* 0x000fe20000000000 */
[----:B------:R0:W1:Y:S01]  /*0970*/  @!UP2 SYNCS.EXCH.64 URZ, [UR9+0x1d0], UR6 ;  /* 0x0001d006093fa5b2 */ /* 0x0000620008000100 */
[----:B------:R0:W1:Y:S01]  /*0980*/  @!UP3 SYNCS.EXCH.64 URZ, [UR9+0x1d8], UR6 ;  /* 0x0001d806093fb5b2 */ /* 0x0000620008000100 */
[----:B------:R0:W1:Y:S01]  /*0990*/  @!UP4 SYNCS.EXCH.64 URZ, [UR9+0x1e0], UR6 ;  /* 0x0001e006093fc5b2 */ /* 0x0000620008000100 */
[----:B------:R0:W1:Y:S01]  /*09a0*/  @!UP5 SYNCS.EXCH.64 URZ, [UR9+0x1e8], UR6 ;  /* 0x0001e806093fd5b2 */ /* 0x0000620008000100 */
[----:B------:R-:W-:Y:S01]  /*09b0*/  NOP ;  /* 0x0000000000007918 */ /* 0x000fe20000000000 */
[----:B-1----:R-:W-:Y:S06]  /*09c0*/  BAR.SYNC.DEFER_BLOCKING 0x0 ;  /* 0x0000000000007b1d */ /* 0x002fec0000010000 */
[----:B0-----:R-:W-:Y:S05]  /*09d0*/  @!P1 BRA `(.L_x_4) ;  /* 0x00000000001c9947 */ /* 0x001fea0003800000 */
[----:B------:R-:W0:Y:S02]  /*09e0*/  LDC.64 R2, c[0x0][0x598] ;  /* 0x00016600ff027b82 */ /* 0x000e240000000a00 */
[----:B0-----:R-:W2:Y:S02]  /*09f0*/  LDG.E.64 R2, desc[UR20][R2.64] ;  /* 0x0000001402027981 */ /* 0x001ea4000c1e1b00 */
[----:B--2---:R-:W-:-:S04]  /*0a00*/  ISETP.NE.U32.AND P0, PT, R2, RZ, PT ;  /* 0x000000ff0200720c */ /* 0x004fc80003f05070 */
[----:B------:R-:W-:-:S13]  /*0a10*/  ISETP.NE.AND.EX P0, PT, R3, RZ, PT, P0 ;  /* 0x000000ff0300720c */ /* 0x000fda0003f05300 */
[----:B------:R-:W-:Y:S05]  /*0a20*/  @!P0 BRA `(.L_x_4) ;  /* 0x0000000000088947 */ /* 0x000fea0003800000 */
[----:B------:R2:W5:Y:S01]  /*0a30*/  LD.E R12, desc[UR20][R2.64] ;  /* 0x00000014020c7980 */ /* 0x000562000c101900 */
[----:B------:R-:W-:Y:S05]  /*0a40*/  BRA `(.L_x_5) ;  /* 0x0000000000207947 */ /* 0x000fea0003800000 */
.L_x_4:
[----:B------:R-:W-:Y:S02]  /*0a50*/  ULDC.64 UR4, c[0x0][0x588] ;  /* 0x0001620000047ab9 */ /* 0x000fe40000000a00 */
[----:B------:R-:W-:-:S04]  /*0a60*/  ISETP.NE.U32.AND P0, PT, RZ, UR4, PT ;  /* 0x00000004ff007c0c */ /* 0x000fc8000bf05070 */
[----:B------:R-:W-:-:S13]  /*0a70*/  ISETP.NE.AND.EX P0, PT, RZ, UR5, PT, P0 ;  /* 0x00000005ff007c0c */ /* 0x000fda000bf05300 */
[----:B------:R-:W-:Y:S05]  /*0a80*/  @!P0 BRA `(.L_x_6) ;  /* 0x00000000000c8947 */ /* 0x000fea0003800000 */
[----:B------:R-:W0:Y:S02]  /*0a90*/  LDC.64 R12, c[0x0][0x588] ;  /* 0x00016200ff0c7b82 */ /* 0x000e240000000a00 */
[----:B0-----:R0:W5:Y:S01]  /*0aa0*/  LDG.E R12, desc[UR20][R12.64] ;  /* 0x000000140c0c7981 */ /* 0x001162000c1e1900 */
[----:B------:R-:W-:Y:S05]  /*0ab0*/  BRA `(.L_x_5) ;  /* 0x0000000000047947 */ /* 0x000fea0003800000 */
.L_x_6:
[----:B------:R-:W1:Y:S02]  /*0ac0*/  LDC R12, c[0x0][0x580] ;  /* 0x00016000ff0c7b82 */ /* 0x000e640000000800 */
.L_x_5:
[----:B------:R-:W-:Y:S02]  /*0ad0*/  ULDC.64 UR4, c[0x0][0x5a0] ;  /* 0x0001680000047ab9 */ /* 0x000fe40000000a00 */
[----:B------:R-:W-:-:S04]  /*0ae0*/  ISETP.NE.U32.AND P0, PT, RZ, UR4, PT ;  /* 0x00000004ff007c0c */ /* 0x000fc8000bf05070 */
[----:B------:R-:W-:-:S13]  /*0af0*/  ISETP.NE.AND.EX P0, PT, RZ, UR5, PT, P0 ;  /* 0x00000005ff007c0c */ /* 0x000fda000bf05300 */
[----:B------:R-:W-:Y:S05]  /*0b00*/  @!P0 BRA `(.L_x_7) ;  /* 0x00000000001c8947 */ /* 0x000fea0003800000 */
[----:B--2---:R-:W2:Y:S02]  /*0b10*/  LDC.64 R2, c[0x0][0x5a0] ;  /* 0x00016800ff027b82 */ /* 0x004ea40000000a00 */
[----:B--2---:R-:W2:Y:S02]  /*0b20*/  LDG.E.64 R2, desc[UR20][R2.64] ;  /* 0x0000001402027981 */ /* 0x004ea4000c1e1b00 */
[----:B--2---:R-:W-:-:S04]  /*0b30*/  ISETP.NE.U32.AND P0, PT, R2, RZ, PT ;  /* 0x000000ff0200720c */ /* 0x004fc80003f05070 */
[----:B------:R-:W-:-:S13]  /*0b40*/  ISETP.NE.AND.EX P0, PT, R3, RZ, PT, P0 ;  /* 0x000000ff0300720c */ /* 0x000fda0003f05300 */
[----:B------:R-:W-:Y:S05]  /*0b50*/  @!P0 BRA `(.L_x_7) ;  /* 0x0000000000088947 */ /* 0x000fea0003800000 */
[----:B0-----:R4:W5:Y:S01]  /*0b60*/  LD.E R13, desc[UR20][R2.64] ;  /* 0x00000014020d7980 */ /* 0x001962000c101900 */
[----:B------:R-:W-:Y:S05]  /*0b70*/  BRA `(.L_x_8) ;  /* 0x0000000000207947 */ /* 0x000fea0003800000 */
.L_x_7:
[----:B------:R-:W-:Y:S02]  /*0b80*/  ULDC.64 UR4, c[0x0][0x590] ;  /* 0x0001640000047ab9 */ /* 0x000fe40000000a00 */
[----:B------:R-:W-:-:S04]  /*0b90*/  ISETP.NE.U32.AND P0, PT, RZ, UR4, PT ;  /* 0x00000004ff007c0c */ /* 0x000fc8000bf05070 */
[----:B------:R-:W-:-:S13]  /*0ba0*/  ISETP.NE.AND.EX P0, PT, RZ, UR5, PT, P0 ;  /* 0x00000005ff007c0c */ /* 0x000fda000bf05300 */
[----:B------:R-:W-:Y:S05]  /*0bb0*/  @!P0 BRA `(.L_x_9) ;  /* 0x00000000000c8947 */ /* 0x000fea0003800000 */
[----:B--2---:R-:W0:Y:S02]  /*0bc0*/  LDC.64 R2, c[0x0][0x590] ;  /* 0x00016400ff027b82 */ /* 0x004e240000000a00 */
[----:B0-----:R3:W5:Y:S01]  /*0bd0*/  LDG.E R13, desc[UR20][R2.64] ;  /* 0x00000014020d7981 */ /* 0x001762000c1e1900 */
[----:B------:R-:W-:Y:S05]  /*0be0*/  BRA `(.L_x_8) ;  /* 0x0000000000047947 */ /* 0x000fea0003800000 */
.L_x_9:
[----:B0-----:R-:W0:Y:S02]  /*0bf0*/  LDC R13, c[0x0][0x584] ;  /* 0x00016100ff0d7b82 */ /* 0x001e240000000800 */
.L_x_8:
[----:B------:R-:W1:Y:S01]  /*0c00*/  LDC R0, c[0x0][0x65c] ;  /* 0x00019700ff007b82 */ /* 0x000e620000000800 */
[----:B------:R-:W2:Y:S01]  /*0c10*/  S2R R21, SR_CTAID.Y ;  /* 0x0000000000157919 */ /* 0x000ea20000002600 */
[----:B------:R-:W-:Y:S01]  /*0c20*/  ULDC UR8, c[0x0][0x28c] ;  /* 0x0000a30000087ab9 */ /* 0x000fe20000000800 */
[----:B------:R-:W-:Y:S01]  /*0c30*/  ISETP.NE.AND P0, PT, R5, 0x2, PT ;  /* 0x000000020500780c */ /* 0x000fe20003f05270 */
[----:B------:R-:W-:Y:S01]  /*0c40*/  UIADD3 UR8, UR8, 0x3f, URZ ;  /* 0x0000003f08087890 */ /* 0x000fe2000fffe03f */
[----:B------:R-:W0:Y:S01]  /*0c50*/  S2R R14, SR_CTAID.X ;  /* 0x00000000000e7919 */ /* 0x000e220000002500 */
[----:B------:R-:W-:Y:S01]  /*0c60*/  UMOV UR5, URZ ;  /* 0x0000003f00057c82 */ /* 0x000fe20008000000 */
[----:B------:R-:W-:Y:S01]  /*0c70*/  UMOV UR4, URZ ;  /* 0x0000003f00047c82 */ /* 0x000fe20008000000 */
[----:B------:R-:W-:-:S04]  /*0c80*/  USHF.R.S32.HI UR9, URZ, 0x1f, UR8 ;  /* 0x0000001f3f097899 */ /* 0x000fc80008011408 */
[----:B------:R-:W-:-:S04]  /*0c90*/  ULEA.HI UR9, UR9, UR8, URZ, 0x6 ;  /* 0x0000000809097291 */ /* 0x000fc8000f8f303f */
[----:B------:R-:W-:Y:S01]  /*0ca0*/  USHF.R.S32.HI UR13, URZ, 0x6, UR9 ;  /* 0x000000063f0d7899 */ /* 0x000fe20008011409 */
[----:B-1----:R-:W-:-:S13]  /*0cb0*/  ISETP.NE.AND P4, PT, R0, 0x1, PT ;  /* 0x000000010000780c */ /* 0x002fda0003f85270 */
[----:B------:R-:W0:Y:S01]  /*0cc0*/  @P4 LDC R15, c[0x0][0x10] ;  /* 0x00000400ff0f4b82 */ /* 0x000e220000000800 */
[----:B--234-:R-:W-:Y:S02]  /*0cd0*/  @P4 IMAD.MOV.U32 R2, RZ, RZ, R21 ;  /* 0x000000ffff024224 */ /* 0x01cfe400078e0015 */
[----:B------:R-:W-:Y:S02]  /*0ce0*/  @P4 IMAD.MOV.U32 R3, RZ, RZ, RZ ;  /* 0x000000ffff034224 */ /* 0x000fe400078e00ff */
[----:B------:R-:W-:-:S03]  /*0cf0*/  @P4 IMAD.MOV.U32 R5, RZ, RZ, RZ ;  /* 0x000000ffff054224 */ /* 0x000fc600078e00ff */
[----:B------:R-:W1:Y:S01]  /*0d00*/  @!P4 LDC R9, c[0x0][0xc] ;  /* 0x00000300ff09cb82 */ /* 0x000e620000000800 */
[----:B------:R-:W-:Y:S01]  /*0d10*/  ULDC UR6, c[0x0][0xc] ;  /* 0x0000030000067ab9 */ /* 0x000fe20000000800 */
[----:B------:R-:W-:Y:S02]  /*0d20*/  ULDC UR7, c[0x0][0x10] ;  /* 0x0000040000077ab9 */ /* 0x000fe40000000800 */
[----:B------:R-:W-:-:S04]  /*0d30*/  UIMAD.WIDE.U32 UR6, UR6, UR7, URZ ;  /* 0x00000007060672a5 */ /* 0x000fc8000f8e003f */
[----:B------:R-:W2:Y:S01]  /*0d40*/  LDC R8, c[0x0][0x14] ;  /* 0x00000500ff087b82 */ /* 0x000ea20000000800 */
[----:B0-----:R-:W-:-:S04]  /*0d50*/  @P4 IMAD.WIDE.U32 R2, R14, R15, R2 ;  /* 0x0000000f0e024225 */ /* 0x001fc800078e0002 */
[----:B------:R-:W-:Y:S02]  /*0d60*/  IMAD.MOV.U32 R15, RZ, RZ, RZ ;  /* 0x000000ffff0f7224 */ /* 0x000fe400078e00ff */
[----:B------:R-:W-:Y:S02]  /*0d70*/  @P4 IMAD.IADD R3, R3, 0x1, R5 ;  /* 0x0000000103034824 */ /* 0x000fe400078e0205 */
[----:B-1----:R-:W-:-:S04]  /*0d80*/  @!P4 IMAD.WIDE.U32 R4, R9, R21, R14 ;  /* 0x000000150904c225 */ /* 0x002fc800078e000e */
[----:B------:R-:W-:Y:S02]  /*0d90*/  @!P4 IMAD.MOV.U32 R2, RZ, RZ, R4 ;  /* 0x000000ffff02c224 */ /* 0x000fe400078e0004 */
[----:B------:R-:W-:Y:S02]  /*0da0*/  @!P4 IMAD.MOV.U32 R3, RZ, RZ, R5 ;  /* 0x000000ffff03c224 */ /* 0x000fe400078e0005 */
[C---:B--2---:R-:W-:Y:S02]  /*0db0*/  IMAD R17, R8.reuse, UR7, RZ ;  /* 0x0000000708117c24 */ /* 0x044fe4000f8e02ff */
[----:B------:R-:W-:Y:S01]  /*0dc0*/  IMAD.WIDE.U32 R8, R8, UR6, RZ ;  /* 0x0000000608087c25 */ /* 0x000fe2000f8e00ff */
[----:B------:R-:W-:-:S03]  /*0dd0*/  ULDC.64 UR6, c[0x0][0x650] ;  /* 0x0001940000067ab9 */ /* 0x000fc60000000a00 */
[----:B------:R-:W-:Y:S01]  /*0de0*/  IMAD.IADD R0, R9, 0x1, R17 ;  /* 0x0000000109007824 */ /* 0x000fe200078e0211 */
[----:B------:R-:W-:Y:S06]  /*0df0*/  @P0 BRA `(.L_x_10) ;  /* 0x0000000000200947 */ /* 0x000fec0003800000 */
[----:B------:R-:W-:Y:S01]  /*0e00*/  USHF.R.U32.HI UR4, URZ, 0x2, UR13 ;  /* 0x000000023f047899 */ /* 0x000fe2000801160d */
[----:B------:R-:W-:Y:S01]  /*0e10*/  IADD3 R2, P0, R2, R8, RZ ;  /* 0x0000000802027210 */ /* 0x000fe20007f1e0ff */
[----:B------:R-:W-:Y:S02]  /*0e20*/  UISETP.GE.U32.AND UP0, UPT, UR13, 0x1c, UPT ;  /* 0x0000001c0d00788c */ /* 0x000fe4000bf06070 */
[----:B------:R-:W-:Y:S02]  /*0e30*/  UIMAD.WIDE.U32 UR4, UR4, 0x24924925, URZ ;  /* 0x24924925040478a5 */ /* 0x000fe4000f8e003f */
[----:B------:R-:W-:-:S05]  /*0e40*/  IMAD.X R3, R0, 0x1, R3, P0 ;  /* 0x0000000100037824 */ /* 0x000fca00000e0603 */
[----:B------:R-:W-:Y:S02]  /*0e50*/  UMOV UR4, URZ ;  /* 0x0000003f00047c82 */ /* 0x000fe40008000000 */
[----:B------:R-:W-:Y:S02]  /*0e60*/  @UP0 ULOP3.LUT UR4, UR5, 0x1, URZ, 0xc0, !UPT ;  /* 0x0000000105040892 */ /* 0x000fe4000f8ec03f */
[----:B------:R-:W-:-:S12]  /*0e70*/  UIMAD UR5, UR5, -0x1c, UR13 ;  /* 0xffffffe4050578a4 */ /* 0x000fd8000f8e020d */
.L_x_10:
[----:B------:R-:W-:Y:S01]  /*0e80*/  ISETP.GE.U32.AND P0, PT, R2, UR6, PT ;  /* 0x0000000602007c0c */ /* 0x000fe2000bf06070 */
[----:B------:R-:W-:Y:S01]  /*0e90*/  IMAD.MOV.U32 R6, RZ, RZ, -0x1 ;  /* 0xffffffffff067424 */ /* 0x000fe200078e00ff */
[----:B------:R-:W-:Y:S01]  /*0ea0*/  PRMT R16, RZ, 0x7610, R16 ;  /* 0x00007610ff107816 */ /* 0x000fe20000000010 */
[----:B------:R-:W-:Y:S01]  /*0eb0*/  IMAD.MOV.U32 R4, RZ, RZ, -0x1 ;  /* 0xffffffffff047424 */ /* 0x000fe200078e00ff */
[----:B------:R-:W-:Y:S01]  /*0ec0*/  ISETP.GE.U32.AND.EX P0, PT, R3, UR7, PT, P0 ;  /* 0x0000000703007c0c */ /* 0x000fe2000bf06100 */
[----:B------:R-:W-:-:S12]  /*0ed0*/  IMAD.MOV.U32 R5, RZ, RZ, -0x1 ;  /* 0xffffffffff057424 */ /* 0x000fd800078e00ff */
[----:B------:R-:W-:Y:S05]  /*0ee0*/  @P0 BRA `(.L_x_11) ;  /* 0x00000004005c0947 */ /* 0x000fea0003800000 */
[----:B------:R-:W0:Y:S01]  /*0ef0*/  LDC.64 R24, c[0x0][0x628] ;  /* 0x00018a00ff187b82 */ /* 0x000e220000000a00 */
[----:B------:R-:W-:Y:S02]  /*0f00*/  IMAD.MOV.U32 R4, RZ, RZ, R2 ;  /* 0x000000ffff047224 */ /* 0x000fe400078e0002 */
[----:B------:R-:W-:-:S05]  /*0f10*/  IMAD.MOV.U32 R5, RZ, RZ, R3 ;  /* 0x000000ffff057224 */ /* 0x000fca00078e0003 */
[----:B------:R-:W1:Y:S08]  /*0f20*/  LDC R6, c[0x0][0x630] ;  /* 0x00018c00ff067b82 */ /* 0x000e700000000800 */
[----:B------:R-:W2:Y:S01]  /*0f30*/  LDC.64 R26, c[0x0][0x620] ;  /* 0x00018800ff1a7b82 */ /* 0x000ea20000000a00 */
[----:B0-----:R-:W-:-:S04]  /*0f40*/  ISETP.NE.U32.AND P0, PT, R24, RZ, PT ;  /* 0x000000ff1800720c */ /* 0x001fc80003f05070 */
[----:B------:R-:W-:-:S13]  /*0f50*/  ISETP.NE.AND.EX P0, PT, R25, RZ, PT, P0 ;  /* 0x000000ff1900720c */ /* 0x000fda0003f05300 */
[----:B-12---:R-:W-:Y:S05]  /*0f60*/  @!P0 BRA `(.L_x_12) ;  /* 0x0000000000288947 */ /* 0x006fea0003800000 */
[----:B------:R-:W0:Y:S02]  /*0f70*/  LDC R19, c[0x0][0x634] ;  /* 0x00018d00ff137b82 */ /* 0x000e240000000800 */
[----:B0-----:R-:W-:-:S05]  /*0f80*/  IADD3 R19, P0, R2, R19, RZ ;  /* 0x0000001302137210 */ /* 0x001fca0007f1e0ff */
[----:B------:R-:W-:-:S04]  /*0f90*/  IMAD.X R23, RZ, RZ, R3, P0 ;  /* 0x000000ffff177224 */ /* 0x000fc800000e0603 */
[----:B------:R-:W-:-:S04]  /*0fa0*/  IMAD.WIDE.U32 R4, R23, R24, RZ ;  /* 0x0000001817047225 */ /* 0x000fc800078e00ff */
[----:B------:R-:W-:-:S04]  /*0fb0*/  IMAD.WIDE.U32 R16, P0, R19, R25, R4 ;  /* 0x0000001913107225 */ /* 0x000fc80007800004 */
[----:B------:R-:W-:-:S04]  /*0fc0*/  IMAD.WIDE.U32 R4, R19, R24, RZ ;  /* 0x0000001813047225 */ /* 0x000fc800078e00ff */
[----:B------:R-:W-:Y:S01]  /*0fd0*/  IMAD.X R19, RZ, RZ, RZ, P0 ;  /* 0x000000ffff137224 */ /* 0x000fe200000e06ff */
[----:B------:R-:W-:Y:S01]  /*0fe0*/  IADD3 RZ, P0, R5, R16, RZ ;  /* 0x0000001005ff7210 */ /* 0x000fe20007f1e0ff */
[----:B------:R-:W-:-:S04]  /*0ff0*/  IMAD.MOV.U32 R18, RZ, RZ, R17 ;  /* 0x000000ffff127224 */ /* 0x000fc800078e0011 */
[----:B------:R-:W-:-:S08]  /*1000*/  IMAD.WIDE.U32.X R4, R23, R25, R18, P0 ;  /* 0x0000001917047225 */ /* 0x000fd000000e0412 */
.L_x_12:
[--C-:B------:R-:W-:Y:S01]  /*1010*/  SHF.R.U64 R32, R4, R6, R5.reuse ;  /* 0x0000000604207219 */ /* 0x100fe20000001205 */
[----:B------:R-:W0:Y:S01]  /*1020*/  LDC.64 R28, c[0x0][0x640] ;  /* 0x00019000ff1c7b82 */ /* 0x000e220000000a00 */
[----:B------:R-:W-:Y:S01]  /*1030*/  I2FP.F32.U32 R4, R14 ;  /* 0x0000000e00047245 */ /* 0x000fe20000201000 */
[----:B------:R-:W-:Y:S01]  /*1040*/  ULDC UR6, c[0x0][0x150] ;  /* 0x0000540000067ab9 */ /* 0x000fe20000000800 */
[----:B------:R-:W-:Y:S02]  /*1050*/  SHF.R.U32.HI R5, RZ, R6, R5 ;  /* 0x00000006ff057219 */ /* 0x000fe40000011605 */
[----:B------:R-:W-:Y:S01]  /*1060*/  IADD3 R17, P0, RZ, -R32, RZ ;  /* 0x80000020ff117210 */ /* 0x000fe20007f1e0ff */
[----:B------:R-:W-:Y:S01]  /*1070*/  FMUL R6, R4, UR6 ;  /* 0x0000000604067c20 */ /* 0x000fe20008400000 */
[----:B------:R-:W-:Y:S01]  /*1080*/  ULDC UR6, c[0x0][0x154] ;  /* 0x0000550000067ab9 */ /* 0x000fe20000000800 */
[----:B------:R-:W1:Y:S02]  /*1090*/  LDC R18, c[0x0][0x618] ;  /* 0x00018600ff127b82 */ /* 0x000e640000000800 */
[----:B------:R-:W-:-:S02]  /*10a0*/  IMAD.X R19, RZ, RZ, ~R5, P0 ;  /* 0x000000ffff137224 */ /* 0x000fc400000e0e05 */
[----:B------:R-:W2:Y:S01]  /*10b0*/  F2I.U32.TRUNC.NTZ R6, R6 ;  /* 0x0000000600067305 */ /* 0x000ea2000020f000 */
[----:B------:R-:W-:-:S03]  /*10c0*/  IMAD.WIDE.U32 R4, R17, R26, R2 ;  /* 0x0000001a11047225 */ /* 0x000fc600078e0002 */
[----:B------:R-:W3:Y:S01]  /*10d0*/  LDC R15, c[0x0][0x144] ;  /* 0x00005100ff0f7b82 */ /* 0x000ee20000000800 */
[----:B------:R-:W-:-:S04]  /*10e0*/  IMAD R16, R19, R26, RZ ;  /* 0x0000001a13107224 */ /* 0x000fc800078e02ff */
[----:B------:R-:W-:-:S03]  /*10f0*/  IMAD R17, R17, R27, R16 ;  /* 0x0000001b11117224 */ /* 0x000fc600078e0210 */
[----:B------:R-:W4:Y:S01]  /*1100*/  LDC R22, c[0x0][0x608] ;  /* 0x00018200ff167b82 */ /* 0x000f220000000800 */
[----:B------:R-:W-:Y:S01]  /*1110*/  IMAD.IADD R17, R5, 0x1, R17 ;  /* 0x0000000105117824 */ /* 0x000fe200078e0211 */
[----:B0-----:R-:W-:Y:S01]  /*1120*/  ISETP.NE.U32.AND P0, PT, R28, RZ, PT ;  /* 0x000000ff1c00720c */ /* 0x001fe20003f05070 */
[----:B--2---:R-:W-:-:S03]  /*1130*/  IMAD.MOV R5, RZ, RZ, -R6 ;  /* 0x000000ffff057224 */ /* 0x004fc600078e0a06 */
[----:B------:R-:W-:Y:S02]  /*1140*/  ISETP.NE.AND.EX P0, PT, R29, RZ, PT, P0 ;  /* 0x000000ff1d00720c */ /* 0x000fe40003f05300 */
[----:B------:R-:W0:Y:S01]  /*1150*/  LDC R19, c[0x0][0x658] ;  /* 0x00019600ff137b82 */ /* 0x000e220000000800 */
[-CC-:B-1----:R-:W-:Y:S02]  /*1160*/  SHF.R.U64 R26, R4, R18.reuse, R17.reuse ;  /* 0x00000012041a7219 */ /* 0x182fe40000001211 */
[----:B------:R-:W-:Y:S02]  /*1170*/  I2FP.F32.U32 R4, R21 ;  /* 0x0000001500047245 */ /* 0x000fe40000201000 */
[----:B------:R-:W-:Y:S01]  /*1180*/  SHF.R.U32.HI R17, RZ, R18, R17 ;  /* 0x00000012ff117219 */ /* 0x000fe20000011611 */
[----:B------:R-:W-:Y:S02]  /*1190*/  IMAD.MOV.U32 R18, RZ, RZ, 0x1 ;  /* 0x00000001ff127424 */ /* 0x000fe400078e00ff */
[----:B------:R-:W1:Y:S01]  /*11a0*/  LDC R24, c[0x0][0x148] ;  /* 0x00005200ff187b82 */ /* 0x000e620000000800 */
[----:B---3--:R-:W-:-:S02]  /*11b0*/  IMAD R6, R15, R5, R14 ;  /* 0x000000050f067224 */ /* 0x008fc400078e020e */
[----:B------:R-:W-:Y:S01]  /*11c0*/  FMUL R5, R4, UR6 ;  /* 0x0000000604057c20 */ /* 0x000fe20008400000 */
[----:B------:R-:W-:-:S04]  /*11d0*/  IMAD.MOV.U32 R4, RZ, RZ, -0x1 ;  /* 0xffffffffff047424 */ /* 0x000fc800078e00ff */
[----:B------:R-:W2:Y:S01]  /*11e0*/  LDC R25, c[0x0][0x600] ;  /* 0x00018000ff197b82 */ /* 0x000ea20000000800 */
[-CC-:B----4-:R-:W-:Y:S02]  /*11f0*/  SHF.R.U64 R34, R26, R22.reuse, R17.reuse ;  /* 0x000000161a227219 */ /* 0x190fe40000001211 */
[----:B------:R-:W-:Y:S02]  /*1200*/  SHF.R.U32.HI R14, RZ, R22, R17 ;  /* 0x00000016ff0e7219 */ /* 0x000fe40000011611 */
[----:B------:R3:W4:Y:S03]  /*1210*/  F2I.U32.TRUNC.NTZ R22, R5 ;  /* 0x0000000500167305 */ /* 0x000726000020f000 */
[----:B------:R-:W1:Y:S01]  /*1220*/  LDC R27, c[0x0][0x648] ;  /* 0x00019200ff1b7b82 */ /* 0x000e620000000800 */
[-C--:B0-----:R-:W-:Y:S02]  /*1230*/  SHF.R.U64 R36, R34, R19.reuse, R14 ;  /* 0x0000001322247219 */ /* 0x081fe4000000120e */
[----:B------:R-:W-:-:S02]  /*1240*/  SHF.L.U32 R4, R4, R19, RZ ;  /* 0x0000001304047219 */ /* 0x000fc400000006ff */
[-C--:B------:R-:W-:Y:S02]  /*1250*/  SHF.R.U32.HI R14, RZ, R19.reuse, R14 ;  /* 0x00000013ff0e7219 */ /* 0x080fe4000001160e */
[----:B------:R-:W-:Y:S01]  /*1260*/  SHF.L.U32 R18, R18, R19, RZ ;  /* 0x0000001312127219 */ /* 0x000fe200000006ff */
[----:B------:R-:W0:Y:S01]  /*1270*/  LDC R31, c[0x0][0x638] ;  /* 0x00018e00ff1f7b82 */ /* 0x000e220000000800 */
[----:B------:R-:W-:Y:S01]  /*1280*/  LOP3.LUT R19, RZ, R4, RZ, 0x33, !PT ;  /* 0x00000004ff137212 */ /* 0x000fe200078e33ff */
[----:B------:R-:W-:Y:S02]  /*1290*/  IMAD.MOV.U32 R4, RZ, RZ, R36 ;  /* 0x000000ffff047224 */ /* 0x000fe400078e0024 */
[----:B---3--:R-:W-:-:S04]  /*12a0*/  IMAD.MOV.U32 R5, RZ, RZ, R14 ;  /* 0x000000ffff057224 */ /* 0x008fc800078e000e */
[----:B------:R-:W3:Y:S01]  /*12b0*/  LDC R30, c[0x0][0x610] ;  /* 0x00018400ff1e7b82 */ /* 0x000ee20000000800 */
[----:B----4-:R-:W-:Y:S05]  /*12c0*/  @!P0 BRA `(.L_x_13) ;  /* 0x0000000000288947 */ /* 0x010fea0003800000 */
[----:B------:R-:W4:Y:S02]  /*12d0*/  LDC R17, c[0x0][0x64c] ;  /* 0x00019300ff117b82 */ /* 0x000f240000000800 */
[----:B----4-:R-:W-:-:S05]  /*12e0*/  IADD3 R17, P0, R36, R17, RZ ;  /* 0x0000001124117210 */ /* 0x010fca0007f1e0ff */
        /* <DEDUP_REMOVED lines=8> */
.L_x_13:
[----:B-1----:R-:W-:Y:S01]  /*1370*/  SHF.R.U64 R4, R4, R27, R5 ;  /* 0x0000001b04047219 */ /* 0x002fe20000001205 */
[----:B--2---:R-:W-:Y:S01]  /*1380*/  VIADD R5, R25, 0xffffffff ;  /* 0xffffffff19057836 */ /* 0x004fe20000000000 */
[----:B------:R-:W-:Y:S01]  /*1390*/  LOP3.LUT R19, R34, R19, RZ, 0xc0, !PT ;  /* 0x0000001322137212 */ /* 0x000fe200078ec0ff */
[----:B------:R-:W-:Y:S02]  /*13a0*/  IMAD.MOV R22, RZ, RZ, -R22 ;  /* 0x000000ffff167224 */ /* 0x000fe400078e0a16 */
[----:B------:R-:W-:Y:S01]  /*13b0*/  IMAD.MOV R14, RZ, RZ, -R4 ;  /* 0x000000ffff0e7224 */ /* 0x000fe200078e0a04 */
[----:B------:R-:W-:Y:S01]  /*13c0*/  LOP3.LUT R5, R26, R5, RZ, 0xc0, !PT ;  /* 0x000000051a057212 */ /* 0x000fe200078ec0ff */
[----:B------:R-:W-:Y:S02]  /*13d0*/  IMAD R19, R18, R4, R19 ;  /* 0x0000000412137224 */ /* 0x000fe400078e0213 */
[----:B------:R-:W-:Y:S02]  /*13e0*/  @P4 IMAD R6, R24, R22, R21 ;  /* 0x0000001618064224 */ /* 0x000fe400078e0215 */
[----:B0-----:R-:W-:-:S02]  /*13f0*/  IMAD R4, R14, R31, R36 ;  /* 0x0000001f0e047224 */ /* 0x001fc400078e0224 */
[----:B---3--:R-:W-:Y:S02]  /*1400*/  IMAD R6, R19, R30, R6 ;  /* 0x0000001e13067224 */ /* 0x008fe400078e0206 */
[----:B------:R-:W-:Y:S02]  /*1410*/  IMAD R5, R4, R25, R5 ;  /* 0x0000001904057224 */ /* 0x000fe400078e0205 */
[----:B------:R-:W-:-:S03]  /*1420*/  IMAD.MOV.U32 R16, RZ, RZ, 0x1 ;  /* 0x00000001ff107424 */ /* 0x000fc600078e00ff */
[----:B------:R-:W-:Y:S02]  /*1430*/  SEL R4, R5, R6, !P4 ;  /* 0x0000000605047207 */ /* 0x000fe40006000000 */
[----:B------:R-:W-:Y:S01]  /*1440*/  SEL R6, R6, R5, !P4 ;  /* 0x0000000506067207 */ /* 0x000fe20006000000 */
[----:B------:R-:W-:-:S07]  /*1450*/  IMAD.MOV.U32 R5, RZ, RZ, R32 ;  /* 0x000000ffff057224 */ /* 0x000fce00078e0020 */
.L_x_11:
[----:B------:R-:W-:Y:S05]  /*1460*/  @!P2 BRA `(.L_x_14) ;  /* 0x0000004000e0a947 */ /* 0x000fea0003800000 */
[----:B------:R-:W-:-:S13]  /*1470*/  ISETP.GT.U32.AND P0, PT, R33, 0x1, PT ;  /* 0x000000012100780c */ /* 0x000fda0003f04070 */
[----:B------:R-:W-:Y:S05]  /*1480*/  @P0 EXIT ;  /* 0x000000000000094d */ /* 0x000fea0003800000 */
.L_x_15:
[----:B------:R-:W-:-:S08]  /*1490*/  NOP ;  /* 0x0000000000007918 */ /* 0x000fd00000000000 */
[----:B------:R-:W0:Y:S02]  /*14a0*/  USETMAXREG.TRY_ALLOC.CTAPOOL UP0, 0xe8 ;  /* 0x000000e8000079c8 */ /* 0x000e240008000600 */
[----:B0-----:R-:W-:-:S13]  /*14b0*/  PLOP3.LUT P0, PT, PT, PT, UP0, 0x80, 0x0 ;  /* 0x000000000000781c */ /* 0x001fda0003f0f008 */
[----:B------:R-:W-:Y:S05]  /*14c0*/  @!P0 BRA `(.L_x_15) ;  /* 0xfffffffc00f08947 */ /* 0x000fea000383ffff */
[----:B------:R-:W-:-:S13]  /*14d0*/  LOP3.LUT P0, RZ, R16, 0xff, RZ, 0xc0, !PT ;  /* 0x000000ff10ff7812 */ /* 0x000fda000780c0ff */
[----:B------:R-:W-:Y:S05]  /*14e0*/  @!P0 EXIT ;  /* 0x000000000000894d */ /* 0x000fea0003800000 */
[----:B------:R-:W0:Y:S01]  /*14f0*/  S2UR UR6, SR_CgaCtaId ;  /* 0x00000000000679c3 */ /* 0x000e220000008800 */
[----:B------:R-:W-:Y:S01]  /*1500*/  SHF.R.S32.HI R11, RZ, 0x1f, R10 ;  /* 0x0000001fff0b7819 */ /* 0x000fe2000001140a */
[----:B------:R-:W-:Y:S01]  /*1510*/  UIADD3 UR7, UR15, -0x1, URZ ;  /* 0xffffffff0f077890 */ /* 0x000fe2000fffe03f */
[----:B------:R-:W-:Y:S01]  /*1520*/  LOP3.LUT R86, R7, 0x1, RZ, 0xfc, !PT ;  /* 0x0000000107567812 */ /* 0x000fe200078efcff */
[----:B------:R-:W-:Y:S01]  /*1530*/  UMOV UR12, 0x400 ;  /* 0x00000400000c7882 */ /* 0x000fe20000000000 */
[CC--:B------:R-:W-:Y:S01]  /*1540*/  LEA.HI R15, R11.reuse, R10.reuse, RZ, 0x2 ;  /* 0x0000000a0b0f7211 */ /* 0x0c0fe200078f10ff */
[----:B------:R-:W-:Y:S01]  /*1550*/  UISETP.LT.AND UP0, UPT, UR13, 0x1, UPT ;  /* 0x000000010d00788c */ /* 0x000fe2000bf01270 */
[----:B------:R-:W-:Y:S01]  /*1560*/  LEA.HI R16, R11, R10, RZ, 0x5 ;  /* 0x0000000a0b107211 */ /* 0x000fe200078f28ff */
[----:B------:R-:W-:Y:S01]  /*1570*/  USHF.L.U32 UR23, UR13, 0x1, URZ ;  /* 0x000000010d177899 */ /* 0x000fe2000800063f */
[--C-:B------:R-:W-:Y:S01]  /*1580*/  SHF.R.S32.HI R14, RZ, 0x2, R15.reuse ;  /* 0x00000002ff0e7819 */ /* 0x100fe2000001140f */
[----:B------:R-:W-:Y:S01]  /*1590*/  USEL UR14, UR13, 0x1, UP0 ;  /* 0x000000010d0e7887 */ /* 0x000fe20008000000 */
[----:B------:R-:W-:Y:S01]  /*15a0*/  SHF.R.S32.HI R17, RZ, 0x1f, R15 ;  /* 0x0000001fff117819 */ /* 0x000fe2000001140f */
[----:B------:R-:W-:Y:S01]  /*15b0*/  UISETP.NE.AND UP0, UPT, UR7, URZ, UPT ;  /* 0x0000003f0700728c */ /* 0x000fe2000bf05270 */
[----:B------:R-:W-:Y:S01]  /*15c0*/  LOP3.LUT R11, R15, 0xfffffffc, RZ, 0xc0, !PT ;  /* 0xfffffffc0f0b7812 */ /* 0x000fe200078ec0ff */
[----:B------:R-:W-:Y:S01]  /*15d0*/  UIADD3 UR14, -UR14, UR13, URZ ;  /* 0x0000000d0e0e7290 */ /* 0x000fe2000fffe13f */
[----:B------:R-:W-:Y:S01]  /*15e0*/  LEA.HI R17, R17, R14, RZ, 0x3 ;  /* 0x0000000e11117211 */ /* 0x000fe200078f18ff */
[----:B------:R-:W-:-:S02]  /*15f0*/  USEL UR9, URZ, 0x1, UP0 ;  /* 0x000000013f097887 */ /* 0x000fc40008000000 */
[----:B------:R-:W-:Y:S01]  /*1600*/  IMAD.IADD R18, R10, 0x1, -R11 ;  /* 0x000000010a127824 */ /* 0x000fe200078e0a0b */
[----:B------:R-:W-:-:S03]  /*1610*/  LOP3.LUT R17, R17, 0xfffffff8, RZ, 0xc0, !PT ;  /* 0xfffffff811117812 */ /* 0x000fc600078ec0ff */
[----:B------:R-:W-:Y:S01]  /*1620*/  IMAD.U32 R87, RZ, RZ, UR9 ;  /* 0x00000009ff577e24 */ /* 0x000fe2000f8e00ff */
[----:B0-----:R-:W-:Y:S01]  /*1630*/  ULEA UR12, UR6, UR12, 0x18 ;  /* 0x0000000c060c7291 */ /* 0x001fe2000f8ec03f */
[----:B------:R-:W-:Y:S01]  /*1640*/  IMAD.IADD R14, R14, 0x1, -R17 ;  /* 0x000000010e0e7824 */ /* 0x000fe200078e0a11 */
[----:B------:R-:W-:Y:S01]  /*1650*/  USHF.L.U32 UR6, UR7, 0x3, URZ ;  /* 0x0000000307067899 */ /* 0x000fe2000800063f */
[----:B------:R-:W-:Y:S01]  /*1660*/  SHF.R.S32.HI R17, RZ, 0x5, R16 ;  /* 0x00000005ff117819 */ /* 0x000fe20000011410 */
[----:B------:R-:W-:Y:S02]  /*1670*/  UIADD3 UR7, UR12, 0x1c300, URZ ;  /* 0x0001c3000c077890 */ /* 0x000fe4000fffe03f */
[----:B------:R-:W-:Y:S01]  /*1680*/  ULOP3.LUT UR6, UR6, 0x8, URZ, 0xc0, !UPT ;  /* 0x0000000806067892 */ /* 0x000fe2000f8ec03f */
[--C-:B------:R-:W-:Y:S01]  /*1690*/  SHF.R.S32.HI R15, RZ, 0x1f, R14.reuse ;  /* 0x0000001fff0f7819 */ /* 0x100fe2000001140e */
[----:B------:R-:W-:Y:S01]  /*16a0*/  UIADD3 UR8, UR12, 0x300, URZ ;  /* 0x000003000c087890 */ /* 0x000fe2000fffe03f */
[----:B------:R-:W-:Y:S01]  /*16b0*/  IMAD R19, R17, -0x10, -R14 ;  /* 0xfffffff011137824 */ /* 0x000fe200078e0a0e */
[----:B------:R-:W-:-:S02]  /*16c0*/  USHF.R.U32.HI UR7, URZ, 0x4, UR7 ;  /* 0x000000043f077899 */ /* 0x000fc40008011607 */
[----:B------:R-:W-:Y:S01]  /*16d0*/  USHF.R.U32.HI UR8, URZ, 0x4, UR8 ;  /* 0x000000043f087899 */ /* 0x000fe20008011608 */
[----:B------:R-:W-:Y:S01]  /*16e0*/  IMAD.WIDE R10, R17, 0x10, R14 ;  /* 0x00000010110a7825 */ /* 0x000fe200078e020e */
[----:B------:R-:W-:Y:S02]  /*16f0*/  ULOP3.LUT UR25, UR6, 0x8, URZ, 0x3c, !UPT ;  /* 0x0000000806197892 */ /* 0x000fe4000f8e3c3f */
[----:B------:R-:W-:Y:S02]  /*1700*/  ULOP3.LUT UR16, UR6, 0x18, URZ, 0x3c, !UPT ;  /* 0x0000001806107892 */ /* 0x000fe4000f8e3c3f */
[----:B------:R-:W-:Y:S01]  /*1710*/  UIADD3 UR24, UR12, 0x1d0, URZ ;  /* 0x000001d00c187890 */ /* 0x000fe2000fffe03f */
[----:B------:R-:W-:Y:S01]  /*1720*/  ULDC UR6, c[0x0][0x284] ;  /* 0x0000a10000067ab9 */ /* 0x000fe20000000800 */
[----:B------:R-:W-:Y:S01]  /*1730*/  ULOP3.LUT UR7, UR7, 0x3fff, URZ, 0xc0, !UPT ;  /* 0x00003fff07077892 */ /* 0x000fe2000f8ec03f */
[----:B------:R-:W-:Y:S01]  /*1740*/  VIADD R19, R19, UR6 ;  /* 0x0000000613137c36 */ /* 0x000fe20008000000 */
[----:B------:R-:W-:-:S02]  /*1750*/  ULOP3.LUT UR8, UR8, 0x3fff, URZ, 0xc0, !UPT ;  /* 0x00003fff08087892 */ /* 0x000fc4000f8ec03f */
[----:B------:R-:W-:Y:S02]  /*1760*/  ULEA UR15, UR15, UR24, 0x3 ;  /* 0x000000180f0f7291 */ /* 0x000fe4000f8e183f */
[----:B------:R-:W-:Y:S02]  /*1770*/  ULOP3.LUT UR17, UR7, 0x10000, URZ, 0xfc, !UPT ;  /* 0x0001000007117892 */ /* 0x000fe4000f8efc3f */
[----:B------:R-:W-:-:S12]  /*1780*/  ULOP3.LUT UR18, UR8, 0x10000, URZ, 0xfc, !UPT ;  /* 0x0001000008127892 */ /* 0x000fd8000f8efc3f */
.L_x_106:
[----:B------:R-:W-:Y:S01]  /*1790*/  SHF.L.U32 R14, R87, 0x1f, RZ ;  /* 0x0000001f570e7819 */ /* 0x000fe200000006ff */
[----:B------:R-:W0:Y:S01]  /*17a0*/  LDC R15, c[0x0][0x28c] ;  /* 0x0000a300ff0f7b82 */ /* 0x000e220000000800 */
[----:B------:R-:W-:Y:S01]  /*17b0*/  UMOV UR6, URZ ;  /* 0x0000003f00067c82 */ /* 0x000fe20008000000 */
[----:B------:R-:W-:Y:S01]  /*17c0*/  UMOV UR19, UR5 ;  /* 0x0000000500137c82 */ /* 0x000fe20008000000 */
[----:B-1----:R-:W1:Y:S01]  /*17d0*/  SYNCS.PHASECHK.TRANS64.TRYWAIT P0, [UR15+-0x8], R14 ;  /* 0xfffff80eff0075a7 */ /* 0x002e62000800014f */
[----:B0-----:R-:W-:Y:S01]  /*17e0*/  ISETP.GE.AND P1, PT, R15, 0x1, PT ;  /* 0x000000010f00780c */ /* 0x001fe20003f26270 */
[----:B-1234-:R-:W-:-:S12]  /*17f0*/  @!P0 BRA `(.L_x_16) ;  /* 0x0000005c00388947 */ /* 0x01efd80003800000 */
.L_x_152:
[----:B------:R-:W-:Y:S01]  /*1800*/  UMOV UR7, URZ ;  /* 0x0000003f00077c82 */ /* 0x000fe20008000000 */
[----:B------:R-:W-:Y:S01]  /*1810*/  UMOV UR8, URZ ;  /* 0x0000003f00087c82 */ /* 0x000fe20008000000 */
[----:B------:R-:W-:Y:S02]  /*1820*/  CS2R R22, SRZ ;  /* 0x0000000000167805 */ /* 0x000fe4000001ff00 */
[----:B------:R-:W-:Y:S02]  /*1830*/  CS2R R56, SRZ ;  /* 0x0000000000387805 */ /* 0x000fe4000001ff00 */
[----:B------:R-:W-:Y:S02]  /*1840*/  CS2R R58, SRZ ;  /* 0x00000000003a7805 */ /* 0x000fe4000001ff00 */
[----:B------:R-:W-:Y:S02]  /*1850*/  CS2R R60, SRZ ;  /* 0x00000000003c7805 */ /* 0x000fe4000001ff00 */
[----:B------:R-:W-:-:S02]  /*1860*/  CS2R R62, SRZ ;  /* 0x00000000003e7805 */ /* 0x000fc4000001ff00 */
[----:B------:R-:W-:Y:S02]  /*1870*/  CS2R R64, SRZ ;  /* 0x0000000000407805 */ /* 0x000fe4000001ff00 */
        /* <DEDUP_REMOVED lines=9> */
[----:B------:R-:W-:Y:S01]  /*1910*/  CS2R R84, SRZ ;  /* 0x0000000000547805 */ /* 0x000fe2000001ff00 */
[----:B------:R-:W-:Y:S01]  /*1920*/  IMAD.U32 R17, RZ, RZ, UR4 ;  /* 0x00000004ff117e24 */ /* 0x000fe2000f8e00ff */
        /* <DEDUP_REMOVED lines=15> */
[----:B------:R-:W-:Y:S01]  /*1a20*/  CS2R R54, SRZ ;  /* 0x0000000000367805 */ /* 0x000fe2000001ff00 */
[----:B------:R-:W-:Y:S06]  /*1a30*/  @!P1 BRA `(.L_x_17) ;  /* 0x0000000400589947 */ /* 0x000fec0003800000 */
[----:B------:R-:W-:-:S13]  /*1a40*/  ISETP.NE.AND P1, PT, R86, 0x3, PT ;  /* 0x000000035600780c */ /* 0x000fda0003f25270 */
[----:B------:R-:W-:Y:S05]  /*1a50*/  @!P1 BRA `(.L_x_18) ;  /* 0x0000000000049947 */ /* 0x000fea0003800000 */
[----:B------:R-:W-:Y:S01]  /*1a60*/  BPT.TRAP 0x1 ;  /* 0x000000040000795c */ /* 0x000fe20000300000 */
.L_x_18:
[----:B------:R-:W-:Y:S01]  /*1a70*/  ULEA UR6, UR5, UR12, 0x3 ;  /* 0x0000000c05067291 */ /* 0x000fe2000f8e183f */
[----:B0-----:R-:W-:-:S05]  /*1a80*/  IMAD.U32 R14, RZ, RZ, UR4 ;  /* 0x00000004ff0e7e24 */ /* 0x001fca000f8e00ff */
[----:B------:R-:W-:-:S04]  /*1a90*/  SHF.L.U32 R14, R14, 0x1f, RZ ;  /* 0x0000001f0e0e7819 */ /* 0x000fc800000006ff */
[----:B------:R0:W1:Y:S01]  /*1aa0*/  SYNCS.PHASECHK.TRANS64.TRYWAIT P0, [UR6], R14 ;  /* 0x0000000eff0075a7 */ /* 0x0000620008000146 */
[----:B------:R-:W-:Y:S05]  /*1ab0*/  @!P1 BRA `(.L_x_19) ;  /* 0x0000000000049947 */ /* 0x000fea0003800000 */
[----:B------:R-:W-:Y:S01]  /*1ac0*/  BPT.TRAP 0x1 ;  /* 0x000000040000795c */ /* 0x000fe20000300000 */
.L_x_19:
[----:B-1----:R-:W-:Y:S05]  /*1ad0*/  @P0 BRA `(.L_x_20) ;  /* 0x0000000000080947 */ /* 0x002fea0003800000 */
[----:B------:R-:W1:Y:S02]  /*1ae0*/  SYNCS.PHASECHK.TRANS64.TRYWAIT P0, [UR6], R14 ;  /* 0x0000000eff0075a7 */ /* 0x000e640008000146 */
[----:B-1----:R-:W-:Y:S05]  /*1af0*/  @!P0 BRA `(.L_x_21) ;  /* 0x0000005800908947 */ /* 0x002fea0003800000 */
.L_x_20:
[----:B------:R-:W-:Y:S01]  /*1b00*/  ULEA UR8, UR5, UR18, 0x8 ;  /* 0x0000001205087291 */ /* 0x000fe2000f8e403f */
[----:B------:R-:W-:Y:S01]  /*1b10*/  WARPGROUP.ARRIVE ;  /* 0x00000000000079c5 */ /* 0x000fe20000000000 */
[----:B------:R-:W-:Y:S01]  /*1b20*/  ULEA UR10, UR5, UR17, 0x8 ;  /* 0x00000011050a7291 */ /* 0x000fe2000f8e403f */
[----:B------:R-:W-:Y:S01]  /*1b30*/  CS2R R22, SRZ ;  /* 0x0000000000167805 */ /* 0x000fe2000001ff00 */
[----:B------:R-:W-:Y:S01]  /*1b40*/  UMOV UR9, 0x80000020 ;  /* 0x8000002000097882 */ /* 0x000fe20000000000 */
[----:B------:R-:W-:Y:S01]  /*1b50*/  UMOV UR11, 0x80000020 ;  /* 0x80000020000b7882 */ /* 0x000fe20000000000 */
[----:B------:R-:W-:Y:S01]  /*1b60*/  ULDC UR7, c[0x0][0x50c] ;  /* 0x0001430000077ab9 */ /* 0x000fe20000000800 */
[----:B------:R-:W-:Y:S01]  /*1b70*/  UMOV UR6, 0x2 ;  /* 0x0000000200067882 */ /* 0x000fe20000000000 */
[----:B------:R-:W-:Y:S01]  /*1b80*/  UISETP.NE.AND UP0, UPT, UR7, 0x2, UPT ;  /* 0x000000020700788c */ /* 0x000fe2000bf05270 */
[----:B------:R-:W-:Y:S02]  /*1b90*/  CS2R R56, SRZ ;  /* 0x0000000000387805 */ /* 0x000fe4000001ff00 */
[----:B------:R-:W-:Y:S01]  /*1ba0*/  CS2R R58, SRZ ;  /* 0x00000000003a7805 */ /* 0x000fe2000001ff00 */
[----:B------:R-:W-:Y:S01]  /*1bb0*/  QGMMA.64x64x32.F32.E5M2.E5M2 R24, gdesc[UR8], RZ, !UPT ;  /* 0x00e00000081879f3 */ /* 0x000fe2000c7038ff */
[----:B------:R-:W-:Y:S01]  /*1bc0*/  USEL UR7, URZ, 0x1, UP0 ;  /* 0x000000013f077887 */ /* 0x000fe20008000000 */
[----:B------:R-:W-:Y:S01]  /*1bd0*/  CS2R R60, SRZ ;  /* 0x00000000003c7805 */ /* 0x000fe2000001ff00 */
[----:B------:R-:W-:Y:S01]  /*1be0*/  UIADD3 UR8, UR8, 0x2, URZ ;  /* 0x0000000208087890 */ /* 0x000fe2000fffe03f */
[----:B------:R-:W-:Y:S01]  /*1bf0*/  CS2R R62, SRZ ;  /* 0x00000000003e7805 */ /* 0x000fe2000001ff00 */
[----:B------:R-:W-:Y:S01]  /*1c00*/  UIADD3 UR10, UR10, 0x2, URZ ;  /* 0x000000020a0a7890 */ /* 0x000fe2000fffe03f */
[----:B------:R-:W-:-:S02]  /*1c10*/  CS2R R64, SRZ ;  /* 0x0000000000407805 */ /* 0x000fc4000001ff00 */
[----:B------:R-:W-:Y:S01]  /*1c20*/  ISETP.NE.AND P0, PT, RZ, UR7, PT ;  /* 0x00000007ff007c0c */ /* 0x000fe2000bf05270 */
[----:B------:R-:W-:Y:S01]  /*1c30*/  UMOV UR9, 0x80000020 ;  /* 0x8000002000097882 */ /* 0x000fe20000000000 */
[----:B------:R-:W-:Y:S01]  /*1c40*/  UMOV UR11, 0x80000020 ;  /* 0x80000020000b7882 */ /* 0x000fe20000000000 */
        /* <DEDUP_REMOVED lines=10> */
[----:B------:R-:W-:Y:S01]  /*1cf0*/  QGMMA.64x64x32.F32.E5M2.E5M2 R24, gdesc[UR8], R24, gsb0 ;  /* 0x00e00000081879f3 */ /* 0x000fe20008003818 */
[----:B------:R-:W-:Y:S05]  /*1d00*/  @!P0 BRA `(.L_x_22) ;  /* 0x0000000000888947 */ /* 0x000fea0003800000 */
[----:B------:R-:W-:Y:S02]  /*1d10*/  WARPGROUP.DEPBAR.LE gsb0, 0x0 ;  /* 0x00008000000079c5 */ /* 0x000fe40000010000 */
[----:B------:R-:W-:-:S01]  /*1d20*/  FADD R85, RZ, R24 ;  /* 0x00000018ff557221 */ /* 0x000fc20000000000 */
[----:B------:R-:W-:Y:S01]  /*1d30*/  FADD R84, RZ, R25 ;  /* 0x00000019ff547221 */ /* 0x000fe20000000000 */
        /* <DEDUP_REMOVED lines=30> */
[----:B------:R-:W-:-:S06]  /*1f20*/  UMOV UR6, URZ ;  /* 0x0000003f00067c82 */ /* 0x000fcc0008000000 */
.L_x_22:
[----:B------:R-:W-:-:S04]  /*1f30*/  UIADD3 UR19, UR5, 0x1, URZ ;  /* 0x0000000105137890 */ /* 0x000fc8000fffe03f */
[----:B------:R-:W-:-:S04]  /*1f40*/  UISETP.NE.AND UP0, UPT, UR19, 0x1c, UPT ;  /* 0x0000001c1300788c */ /* 0x000fc8000bf05270 */
[----:B------:R-:W-:Y:S02]  /*1f50*/  USEL UR8, URZ, 0x1, UP0 ;  /* 0x000000013f087887 */ /* 0x000fe40008000000 */
[----:B------:R-:W-:Y:S02]  /*1f60*/  USEL UR19, UR19, URZ, UP0 ;  /* 0x0000003f13137287 */ /* 0x000fe40008000000 */
[----:B------:R-:W-:-:S06]  /*1f70*/  ULOP3.LUT UR8, UR4, UR8, URZ, 0x3c, !UPT ;  /* 0x0000000804087292 */ /* 0x000fcc000f8e3c3f */
[----:B------:R-:W-:Y:S01]  /*1f80*/  IMAD.U32 R17, RZ, RZ, UR8 ;  /* 0x00000008ff117e24 */ /* 0x000fe2000f8e00ff */
[----:B------:R-:W-:-:S06]  /*1f90*/  UMOV UR8, 0x1 ;  /* 0x0000000100087882 */ /* 0x000fcc0000000000 */
.L_x_17:
[----:B------:R-:W-:-:S06]  /*1fa0*/  UISETP.GE.AND UP0, UPT, UR14, 0x1, UPT ;  /* 0x000000010e00788c */ /* 0x000fcc000bf06270 */
[----:B------:R-:W-:-:S13]  /*1fb0*/  PLOP3.LUT P0, PT, PT, PT, UP0, 0x80, 0x0 ;  /* 0x000000000000781c */ /* 0x000fda0003f0f008 */
[----:B------:R-:W-:Y:S05]  /*1fc0*/  @!P0 BRA `(.L_x_23) ;  /* 0x0000000400648947 */ /* 0x000fea0003800000 */
[----:B01----:R-:W-:Y:S01]  /*1fd0*/  IMAD.U32 R14, RZ, RZ, UR14 ;  /* 0x0000000eff0e7e24 */ /* 0x003fe2000f8e00ff */
[----:B------:R-:W-:Y:S01]  /*1fe0*/  UMOV UR22, UR5 ;  /* 0x0000000500167c82 */ /* 0x000fe20008000000 */
[----:B------:R-:W-:-:S05]  /*1ff0*/  ULDC UR26, c[0x0][0x50c] ;  /* 0x00014300001a7ab9 */ /* 0x000fca0000000800 */
.L_x_31:
[----:B------:R-:W-:-:S13]  /*2000*/  ISETP.NE.AND P1, PT, R86, 0x3, PT ;  /* 0x000000035600780c */ /* 0x000fda0003f25270 */
[----:B01----:R-:W-:Y:S05]  /*2010*/  @!P1 BRA `(.L_x_24) ;  /* 0x0000000000049947 */ /* 0x003fea0003800000 */
[----:B------:R-:W-:Y:S01]  /*2020*/  BPT.TRAP 0x1 ;  /* 0x000000040000795c */ /* 0x000fe20000300000 */
.L_x_24:
[----:B------:R-:W-:Y:S01]  /*2030*/  ULEA UR9, UR19, UR12, 0x3 ;  /* 0x0000000c13097291 */ /* 0x000fe2000f8e183f */
[----:B------:R-:W-:-:S08]  /*2040*/  SHF.L.U32 R15, R17, 0x1f, RZ ;  /* 0x0000001f110f7819 */ /* 0x000fd000000006ff */
[----:B------:R0:W1:Y:S01]  /*2050*/  SYNCS.PHASECHK.TRANS64.TRYWAIT P0, [UR9], R15 ;  /* 0x0000000fff0075a7 */ /* 0x0000620008000149 */
[----:B------:R-:W-:Y:S05]  /*2060*/  @!P1 BRA `(.L_x_25) ;  /* 0x0000000000049947 */ /* 0x000fea0003800000 */
[----:B------:R-:W-:Y:S01]  /*2070*/  BPT.TRAP 0x1 ;  /* 0x000000040000795c */ /* 0x000fe20000300000 */
.L_x_25:
[----:B-1----:R-:W-:Y:S05]  /*2080*/  @P0 BRA `(.L_x_26) ;  /* 0x0000000000080947 */ /* 0x002fea0003800000 */
[----:B------:R-:W1:Y:S02]  /*2090*/  SYNCS.PHASECHK.TRANS64.TRYWAIT P0, [UR9], R15 ;  /* 0x0000000fff0075a7 */ /* 0x000e640008000149 */
[----:B-1----:R-:W-:Y:S05]  /*20a0*/  @!P0 BRA `(.L_x_27) ;  /* 0x00000054003c8947 */ /* 0x002fea0003800000 */
.L_x_26:
[----:B------:R-:W-:Y:S01]  /*20b0*/  UISETP.NE.AND UP0, UPT, UR7, URZ, UPT ;  /* 0x0000003f0700728c */ /* 0x000fe2000bf05270 */
[----:B------:R-:W-:Y:S01]  /*20c0*/  WARPGROUP.ARRIVE ;  /* 0x00000000000079c5 */ /* 0x000fe20000000000 */
[----:B------:R-:W-:Y:S02]  /*20d0*/  ULEA UR10, UR19, UR17, 0x8 ;  /* 0x00000011130a7291 */ /* 0x000fe4000f8e403f */
[----:B------:R-:W-:Y:S01]  /*20e0*/  USEL UR8, UR8, URZ, !UP0 ;  /* 0x0000003f08087287 */ /* 0x000fe2000c000000 */
[----:B------:R-:W-:Y:S01]  /*20f0*/  UMOV UR9, 0x80000020 ;  /* 0x8000002000097882 */ /* 0x000fe20000000000 */
[----:B------:R-:W-:Y:S02]  /*2100*/  UMOV UR11, 0x80000020 ;  /* 0x80000020000b7882 */ /* 0x000fe40000000000 */
[----:B------:R-:W-:Y:S02]  /*2110*/  UISETP.NE.U32.AND UP0, UPT, UR8, URZ, UPT ;  /* 0x0000003f0800728c */ /* 0x000fe4000bf05070 */
[----:B------:R-:W-:-:S02]  /*2120*/  ULEA UR8, UR19, UR18, 0x8 ;  /* 0x0000001213087291 */ /* 0x000fc4000f8e403f */
[----:B------:R-:W-:-:S07]  /*2130*/  UIADD3 UR6, UR6, 0x2, URZ ;  /* 0x0000000206067890 */ /* 0x000fce000fffe03f */
[----:B------:R-:W-:Y:S01]  /*2140*/  QGMMA.64x64x32.F32.E5M2.E5M2 R24, gdesc[UR8], R24, UP0 ;  /* 0x00e00000081879f3 */ /* 0x000fe2000bf03818 */
[----:B------:R-:W-:Y:S02]  /*2150*/  UIADD3 UR8, UR8, 0x2, URZ ;  /* 0x0000000208087890 */ /* 0x000fe4000fffe03f */
[----:B------:R-:W-:Y:S01]  /*2160*/  UIADD3 UR10, UR10, 0x2, URZ ;  /* 0x000000020a0a7890 */ /* 0x000fe2000fffe03f */
[----:B------:R-:W-:Y:S01]  /*2170*/  UMOV UR9, 0x80000020 ;  /* 0x8000002000097882 */ /* 0x000fe20000000000 */
[----:B------:R-:W-:Y:S01]  /*2180*/  UMOV UR11, 0x80000020 ;  /* 0x80000020000b7882 */ /* 0x000fe20000000000 */
[----:B------:R-:W-:-:S04]  /*2190*/  UISETP.NE.AND UP0, UPT, UR6, UR26, UPT ;  /* 0x0000001a0600728c */ /* 0x000fc8000bf05270 */
[----:B------:R-:W-:-:S06]  /*21a0*/  USEL UR7, URZ, 0x1, UP0 ;  /* 0x000000013f077887 */ /* 0x000fcc0008000000 */
[----:B------:R-:W-:Y:S01]  /*21b0*/  ISETP.NE.AND P0, PT, RZ, UR7, PT ;  /* 0x00000007ff007c0c */ /* 0x000fe2000bf05270 */
[----:B------:R-:W-:Y:S03]  /*21c0*/  QGMMA.64x64x32.F32.E5M2.E5M2 R24, gdesc[UR8], R24, gsb0 ;  /* 0x00e00000081879f3 */ /* 0x000fe60008003818 */
[----:B------:R-:W-:-:S09]  /*21d0*/  WARPGROUP.DEPBAR.LE gsb0, 0x1 ;  /* 0x00008000000079c5 */ /* 0x000fd20000010100 */
[----:B------:R-:W-:Y:S05]  /*21e0*/  @!P0 BRA `(.L_x_28) ;  /* 0x0000000000888947 */ /* 0x000fea0003800000 */
[----:B------:R-:W-:Y:S02]  /*21f0*/  WARPGROUP.DEPBAR.LE gsb0, 0x0 ;  /* 0x00008000000079c5 */ /* 0x000fe40000010000 */
[----:B------:R-:W-:-:S01]  /*2200*/  FADD R85, R24, R85 ;  /* 0x0000005518557221 */ /* 0x000fc20000000000 */
[----:B------:R-:W-:Y:S01]  /*2210*/  FADD R84, R25, R84 ;  /* 0x0000005419547221 */ /* 0x000fe20000000000 */
        /* <DEDUP_REMOVED lines=30> */
[----:B------:R-:W-:-:S06]  /*2400*/  UMOV UR6, URZ ;  /* 0x0000003f00067c82 */ /* 0x000fcc0008000000 */
.L_x_28:
[----:B------:R-:W-:Y:S05]  /*2410*/  @!P1 BRA `(.L_x_29) ;  /* 0x0000000000049947 */ /* 0x000fea0003800000 */
[----:B------:R-:W-:Y:S01]  /*2420*/  BPT.TRAP 0x1 ;  /* 0x000000040000795c */ /* 0x000fe20000300000 */
.L_x_29:
[----:B------:R-:W-:Y:S01]  /*2430*/  ULEA UR8, UR22, UR12, 0x3 ;  /* 0x0000000c16087291 */ /* 0x000fe2000f8e183f */
[----:B------:R-:W-:-:S03]  /*2440*/  ISETP.GT.U32.AND P0, PT, R7, 0x1, PT ;  /* 0x000000010700780c */ /* 0x000fc60003f04070 */
[----:B------:R-:W-:-:S04]  /*2450*/  UIADD3 UR8, UR8, 0xe0, URZ ;  /* 0x000000e008087890 */ /* 0x000fc8000fffe03f */
[----:B------:R-:W-:-:S09]  /*2460*/  UPRMT UR8, URZ, 0x654, UR8 ;  /* 0x000006543f087896 */ /* 0x000fd20008000008 */
[----:B------:R-:W-:Y:S01]  /*2470*/  SYNCS.ARRIVE.TRANS64.RED.A1T0 RZ, [UR8], RZ ;  /* 0x000000ffffff79a7 */ /* 0x000fe20008100408 */
[----:B------:R-:W-:Y:S05]  /*2480*/  @P0 BRA `(.L_x_30) ;  /* 0x0000000000040947 */ /* 0x000fea0003800000 */
[----:B------:R-:W-:Y:S01]  /*2490*/  BPT.TRAP 0x1 ;  /* 0x000000040000795c */ /* 0x000fe20000300000 */
.L_x_30:
[----:B------:R-:W-:Y:S01]  /*24a0*/  UIADD3 UR19, UR19, 0x1, URZ ;  /* 0x0000000113137890 */ /* 0x000fe2000fffe03f */
[C---:B------:R-:W-:Y:S01]  /*24b0*/  ISETP.GT.AND P0, PT, R14.reuse, 0x1, PT ;  /* 0x000000010e00780c */ /* 0x040fe20003f04270 */
[----:B------:R-:W-:Y:S01]  /*24c0*/  UIADD3 UR22, UR22, 0x1, URZ ;  /* 0x0000000116167890 */ /* 0x000fe2000fffe03f */
[----:B------:R-:W-:Y:S01]  /*24d0*/  VIADD R14, R14, 0xffffffff ;  /* 0xffffffff0e0e7836 */ /* 0x000fe20000000000 */
[----:B------:R-:W-:Y:S02]  /*24e0*/  UISETP.NE.AND UP0, UPT, UR19, 0x1c, UPT ;  /* 0x0000001c1300788c */ /* 0x000fe4000bf05270 */
[----:B------:R-:W-:Y:S02]  /*24f0*/  UISETP.NE.AND UP1, UPT, UR22, 0x1c, UPT ;  /* 0x0000001c1600788c */ /* 0x000fe4000bf25270 */
[----:B------:R-:W-:Y:S02]  /*2500*/  USEL UR8, URZ, 0x1, UP0 ;  /* 0x000000013f087887 */ /* 0x000fe40008000000 */
[----:B------:R-:W-:-:S02]  /*2510*/  USEL UR19, UR19, URZ, UP0 ;  /* 0x0000003f13137287 */ /* 0x000fc40008000000 */
[----:B------:R-:W-:Y:S02]  /*2520*/  USEL UR22, UR22, URZ, UP1 ;  /* 0x0000003f16167287 */ /* 0x000fe40008800000 */
[----:B------:R-:W-:Y:S01]  /*2530*/  LOP3.LUT R17, R17, UR8, RZ, 0x3c, !PT ;  /* 0x0000000811117c12 */ /* 0x000fe2000f8e3cff */
[----:B------:R-:W-:Y:S01]  /*2540*/  UMOV UR8, 0x1 ;  /* 0x0000000100087882 */ /* 0x000fe20000000000 */
[----:B------:R-:W-:Y:S08]  /*2550*/  @P0 BRA `(.L_x_31) ;  /* 0xfffffff800a80947 */ /* 0x000ff0000383ffff */
.L_x_23:
[----:B------:R-:W-:Y:S01]  /*2560*/  UISETP.NE.AND UP0, UPT, UR6, URZ, UPT ;  /* 0x0000003f0600728c */ /* 0x000fe2000bf05270 */
[----:B01----:R-:W0:Y:S01]  /*2570*/  LDC R14, c[0x0][0x28c] ;  /* 0x0000a300ff0e7b82 */ /* 0x003e220000000800 */
[----:B------:R-:W-:Y:S02]  /*2580*/  IMAD.U32 R15, RZ, RZ, UR25 ;  /* 0x00000019ff0f7e24 */ /* 0x000fe4000f8e00ff */
[----:B------:R-:W-:-:S06]  /*2590*/  USEL UR6, URZ, 0x1, !UP0 ;  /* 0x000000013f067887 */ /* 0x000fcc000c000000 */
[----:B------:R-:W-:-:S13]  /*25a0*/  ISETP.NE.AND P0, PT, RZ, UR6, PT ;  /* 0x00000006ff007c0c */ /* 0x000fda000bf05270 */
[----:B------:R-:W-:Y:S05]  /*25b0*/  @!P0 BRA `(.L_x_32) ;  /* 0x0000000000848947 */ /* 0x000fea0003800000 */
[----:B------:R-:W-:Y:S02]  /*25c0*/  WARPGROUP.DEPBAR.LE gsb0, 0x0 ;  /* 0x00008000000079c5 */ /* 0x000fe40000010000 */
[----:B------:R-:W-:Y:S01]  /*25d0*/  FADD R85, R24, R85 ;  /* 0x0000005518557221 */ /* 0x000fe20000000000 */
        /* <DEDUP_REMOVED lines=30> */
[----:B------:R-:W-:-:S07]  /*27c0*/  FADD R22, R22, R55 ;  /* 0x0000003716167221 */ /* 0x000fce0000000000 */
.L_x_32:
[----:B0-----:R-:W-:Y:S01]  /*27d0*/  ISETP.GE.AND P0, PT, R14, 0x1, PT ;  /* 0x000000010e00780c */ /* 0x001fe20003f06270 */
[----:B------:R0:W-:Y:S01]  /*27e0*/  SYNCS.ARRIVE.TRANS64.A1T0 RZ, [R15+UR24], RZ ;  /* 0x000000ff0fff79a7 */ /* 0x0001e20008100018 */
[----:B------:R-:W-:-:S11]  /*27f0*/  WARPGROUP.DEPBAR.LE gsb0, 0x0 ;  /* 0x00008000000079c5 */ /* 0x000fd60000010000 */
[----:B------:R-:W-:Y:S05]  /*2800*/  @!P0 BRA `(.L_x_33) ;  /* 0x0000000000388947 */ /* 0x000fea0003800000 */
[----:B------:R-:W-:-:S13]  /*2810*/  ISETP.NE.AND P0, PT, R86, 0x3, PT ;  /* 0x000000035600780c */ /* 0x000fda0003f05270 */
[----:B------:R-:W-:Y:S05]  /*2820*/  @!P0 BRA `(.L_x_34) ;  /* 0x0000000000048947 */ /* 0x000fea0003800000 */
[----:B------:R-:W-:Y:S01]  /*2830*/  BPT.TRAP 0x1 ;  /* 0x000000040000795c */ /* 0x000fe20000300000 */
.L_x_34:
[----:B------:R-:W-:Y:S01]  /*2840*/  UIADD3 UR8, UR14, UR5, URZ ;  /* 0x000000050e087290 */ /* 0x000fe2000fffe03f */
[----:B------:R-:W-:-:S03]  /*2850*/  ISETP.GT.U32.AND P0, PT, R7, 0x1, PT ;  /* 0x000000010700780c */ /* 0x000fc60003f04070 */
[----:B------:R-:W-:-:S04]  /*2860*/  USHF.R.U32.HI UR6, URZ, 0x2, UR8 ;  /* 0x000000023f067899 */ /* 0x000fc80008011608 */
[----:B------:R-:W-:-:S04]  /*2870*/  UIMAD.WIDE.U32 UR6, UR6, 0x24924925, URZ ;  /* 0x24924925060678a5 */ /* 0x000fc8000f8e003f */
[----:B------:R-:W-:-:S04]  /*2880*/  UIMAD UR6, UR7, -0x1c, UR8 ;  /* 0xffffffe4070678a4 */ /* 0x000fc8000f8e0208 */
[----:B------:R-:W-:-:S04]  /*2890*/  ULEA UR6, UR6, UR12, 0x3 ;  /* 0x0000000c06067291 */ /* 0x000fc8000f8e183f */
[----:B------:R-:W-:-:S04]  /*28a0*/  UIADD3 UR6, UR6, 0xe0, URZ ;  /* 0x000000e006067890 */ /* 0x000fc8000fffe03f */
[----:B------:R-:W-:-:S09]  /*28b0*/  UPRMT UR6, URZ, 0x654, UR6 ;  /* 0x000006543f067896 */ /* 0x000fd20008000006 */
[----:B------:R-:W-:Y:S01]  /*28c0*/  SYNCS.ARRIVE.TRANS64.RED.A1T0 RZ, [UR6], RZ ;  /* 0x000000ffffff79a7 */ /* 0x000fe20008100406 */
[----:B------:R-:W-:Y:S05]  /*28d0*/  @P0 BRA `(.L_x_33) ;  /* 0x0000000000040947 */ /* 0x000fea0003800000 */
[----:B------:R-:W-:Y:S01]  /*28e0*/  BPT.TRAP 0x1 ;  /* 0x000000040000795c */ /* 0x000fe20000300000 */
.L_x_33:
[----:B------:R-:W-:Y:S01]  /*28f0*/  SHF.L.U32 R14, R87, 0x1f, RZ ;  /* 0x0000001f570e7819 */ /* 0x000fe200000006ff */
[----:B------:R-:W-:Y:S01]  /*2900*/  UIADD3 UR5, UR23, UR5, URZ ;  /* 0x0000000517057290 */ /* 0x000fe2000fffe03f */
[----:B------:R-:W1:Y:S01]  /*2910*/  LDC R29, c[0x0][0x288] ;  /* 0x0000a200ff1d7b82 */ /* 0x000e620000000800 */
[----:B------:R-:W-:Y:S01]  /*2920*/  UISETP.GE.U32.AND UP1, UPT, UR23, 0x1c, UPT ;  /* 0x0000001c1700788c */ /* 0x000fe2000bf26070 */
[----:B------:R-:W-:Y:S01]  /*2930*/  IMAD.SHL.U32 R20, R18, 0x2, RZ ;  /* 0x0000000212147824 */ /* 0x000fe200078e00ff */
[----:B------:R-:W-:Y:S02]  /*2940*/  UISETP.GT.U32.AND UP0, UPT, UR5, 0x1b, UPT ;  /* 0x0000001b0500788c */ /* 0x000fe4000bf04070 */
[----:B------:R-:W-:Y:S02]  /*2950*/  USHF.R.U32.HI UR6, URZ, 0x2, UR5 ;  /* 0x000000023f067899 */ /* 0x000fe40008011605 */
[----:B------:R-:W-:Y:S01]  /*2960*/  UISETP.LT.U32.AND UP0, UPT, UR23, 0x1c, UP0 ;  /* 0x0000001c1700788c */ /* 0x000fe20008701070 */
[----:B------:R-:W2:Y:S01]  /*2970*/  SYNCS.PHASECHK.TRANS64.TRYWAIT P0, [UR15+0x8], R14 ;  /* 0x0000080eff0075a7 */ /* 0x000ea2000800014f */
[----:B------:R-:W-:Y:S01]  /*2980*/  UIMAD.WIDE.U32 UR6, UR6, 0x24924925, URZ ;  /* 0x24924925060678a5 */ /* 0x000fe2000f8e003f */
[----:B------:R-:W-:Y:S01]  /*2990*/  SHF.R.S32.HI R21, RZ, 0x1f, R20 ;  /* 0x0000001fff157819 */ /* 0x000fe20000011414 */
[----:B------:R-:W-:-:S02]  /*29a0*/  USEL UR8, URZ, 0x1, !UP0 ;  /* 0x000000013f087887 */ /* 0x000fc4000c000000 */
[----:B------:R-:W-:Y:S02]  /*29b0*/  UIMAD UR5, UR7, -0x1c, UR5 ;  /* 0xffffffe4070578a4 */ /* 0x000fe4000f8e0205 */
[----:B------:R-:W-:-:S04]  /*29c0*/  ULOP3.LUT UR4, UR4, UR8, URZ, 0x3c, !UPT ;  /* 0x0000000804047292 */ /* 0x000fc8000f8e3c3f */
[----:B------:R-:W-:Y:S01]  /*29d0*/  @UP1 ULOP3.LUT UR4, UR4, 0x1, UR7, 0x78, !UPT ;  /* 0x0000000104041892 */ /* 0x000fe2000f8e7807 */
[----:B-12---:R-:W-:Y:S11]  /*29e0*/  @!P0 BRA `(.L_x_35) ;  /* 0x0000004c00048947 */ /* 0x006ff60003800000 */
.L_x_153:
[----:B------:R-:W-:Y:S01]  /*29f0*/  IMAD.SHL.U32 R31, R4, 0x40, RZ ;  /* 0x00000040041f7824 */ /* 0x000fe200078e00ff */
[----:B------:R-:W-:Y:S01]  /*2a00*/  ULDC UR8, c[0x0][0x284] ;  /* 0x0000a10000087ab9 */ /* 0x000fe20000000800 */
[----:B------:R-:W-:Y:S01]  /*2a10*/  IMAD.SHL.U32 R4, R6, 0x40, RZ ;  /* 0x0000004006047824 */ /* 0x000fe200078e00ff */
[----:B------:R-:W-:Y:S01]  /*2a20*/  SHF.R.S32.HI R30, RZ, 0x1f, R5 ;  /* 0x0000001fff1e7819 */ /* 0x000fe20000011405 */
[----:B------:R-:W-:Y:S01]  /*2a30*/  ULDC.64 UR6, c[0x0][0x5d0] ;  /* 0x0001740000067ab9 */ /* 0x000fe20000000a00 */
[----:B------:R-:W-:Y:S01]  /*2a40*/  SHF.R.S32.HI R28, RZ, 0x1f, R31 ;  /* 0x0000001fff1c7819 */ /* 0x000fe2000001141f */
[----:B0-----:R-:W-:Y:S01]  /*2a50*/  IMAD.WIDE.U32 R14, R5, UR6, R20 ;  /* 0x00000006050e7c25 */ /* 0x001fe2000f8e0014 */
[----:B------:R-:W-:-:S03]  /*2a60*/  ISETP.GE.AND P0, PT, R4, UR8, PT ;  /* 0x0000000804007c0c */ /* 0x000fc6000bf06270 */
[----:B------:R-:W-:Y:S01]  /*2a70*/  IMAD R16, R30, UR6, RZ ;  /* 0x000000061e107c24 */ /* 0x000fe2000f8e02ff */
[C---:B------:R-:W-:Y:S02]  /*2a80*/  ISETP.GE.OR P0, PT, R31.reuse, R29, P0 ;  /* 0x0000001d1f00720c */ /* 0x040fe40000706670 */
[----:B------:R-:W-:Y:S01]  /*2a90*/  IADD3 R14, P1, R31, R14, RZ ;  /* 0x0000000e1f0e7210 */ /* 0x000fe20007f3e0ff */
[----:B------:R-:W-:-:S05]  /*2aa0*/  IMAD R17, R5, UR7, R16 ;  /* 0x0000000705117c24 */ /* 0x000fca000f8e0210 */
[----:B------:R-:W-:-:S05]  /*2ab0*/  IADD3.X R15, R28, R15, R17, P1, !PT ;  /* 0x0000000f1c0f7210 */ /* 0x000fca0000ffe411 */
[----:B------:R-:W-:Y:S05]  /*2ac0*/  @P0 BRA `(.L_x_36) ;  /* 0x0000002400a80947 */ /* 0x000fea0003800000 */
[----:B------:R-:W0:Y:S01]  /*2ad0*/  LDC.64 R24, c[0x0][0x5c8] ;  /* 0x00017200ff187b82 */ /* 0x000e220000000a00 */
[----:B------:R-:W-:Y:S01]  /*2ae0*/  IMAD.WIDE R26, R6, 0x40, R10 ;  /* 0x00000040061a7825 */ /* 0x000fe200078e020a */
[----:B------:R-:W-:Y:S01]  /*2af0*/  ULDC.64 UR6, c[0x0][0x5c0] ;  /* 0x0001700000067ab9 */ /* 0x000fe20000000a00 */
[----:B------:R-:W-:Y:S02]  /*2b00*/  BSSY B0, `(.L_x_36) ;  /* 0x0000266000007945 */ /* 0x000fe40003800000 */
[-C--:B0-----:R-:W-:Y:S02]  /*2b10*/  IMAD R6, R27, R24.reuse, RZ ;  /* 0x000000181b067224 */ /* 0x081fe400078e02ff */
[----:B------:R-:W-:-:S04]  /*2b20*/  IMAD.WIDE.U32 R14, R26, R24, R14 ;  /* 0x000000181a0e7225 */ /* 0x000fc800078e000e */
[----:B------:R-:W-:Y:S01]  /*2b30*/  IMAD R17, R26, R25, R6 ;  /* 0x000000191a117224 */ /* 0x000fe200078e0206 */
[----:B------:R-:W-:Y:S02]  /*2b40*/  LEA R16, P0, R24, R14, 0x3 ;  /* 0x0000000e18107211 */ /* 0x000fe400078018ff */
[----:B------:R-:W-:Y:S01]  /*2b50*/  IADD3 R14, P1, R14, UR6, RZ ;  /* 0x000000060e0e7c10 */ /* 0x000fe2000ff3e0ff */
[----:B------:R-:W-:Y:S01]  /*2b60*/  IMAD.IADD R17, R15, 0x1, R17 ;  /* 0x000000010f117824 */ /* 0x000fe200078e0211 */
[----:B------:R-:W-:-:S04]  /*2b70*/  IADD3 R16, P2, R16, UR6, RZ ;  /* 0x0000000610107c10 */ /* 0x000fc8000ff5e0ff */
[----:B------:R-:W-:Y:S01]  /*2b80*/  LEA.HI.X R6, R24, R17, R25, 0x3, P0 ;  /* 0x0000001118067211 */ /* 0x000fe200000f1c19 */
[----:B------:R-:W-:Y:S01]  /*2b90*/  IMAD R24, R18, -0x2, R29 ;  /* 0xfffffffe12187824 */ /* 0x000fe200078e021d */
[----:B-----5:R-:W-:Y:S02]  /*2ba0*/  FSETP.NEU.AND P0, PT, R13, RZ, PT ;  /* 0x000000ff0d00720b */ /* 0x020fe40003f0d000 */
[----:B------:R-:W-:Y:S01]  /*2bb0*/  IADD3.X R15, R17, UR7, RZ, P1, !PT ;  /* 0x00000007110f7c10 */ /* 0x000fe20008ffe4ff */
[----:B------:R-:W-:Y:S01]  /*2bc0*/  IMAD.IADD R24, R24, 0x1, -R31 ;  /* 0x0000000118187824 */ /* 0x000fe200078e0a1f */
[----:B------:R-:W-:Y:S01]  /*2bd0*/  IADD3.X R17, R6, UR7, RZ, P2, !PT ;  /* 0x0000000706117c10 */ /* 0x000fe200097fe4ff */
[----:B------:R-:W-:-:S08]  /*2be0*/  IMAD.IADD R6, R19, 0x1, -R4 ;  /* 0x0000000113067824 */ /* 0x000fd000078e0a04 */
[----:B------:R-:W-:Y:S05]  /*2bf0*/  @!P0 BRA `(.L_x_37) ;  /* 0x0000001c00188947 */ /* 0x000fea0003800000 */
[----:B------:R-:W-:Y:S01]  /*2c00*/  ULDC.64 UR6, c[0x0][0x5b8] ;  /* 0x00016e0000067ab9 */ /* 0x000fe20000000a00 */
[----:B------:R-:W-:Y:S01]  /*2c10*/  ULDC.64 UR8, c[0x0][0x5a8] ;  /* 0x00016a0000087ab9 */ /* 0x000fe20000000a00 */
[----:B------:R-:W-:Y:S01]  /*2c20*/  IMAD.WIDE.U32 R20, R5, UR6, R20 ;  /* 0x0000000605147c25 */ /* 0x000fe2000f8e0014 */
[----:B------:R-:W-:Y:S03]  /*2c30*/  BSSY B1, `(.L_x_38) ;  /* 0x0000010000017945 */ /* 0x000fe60003800000 */
[----:B------:R-:W-:Y:S01]  /*2c40*/  IMAD R4, R30, UR6, RZ ;  /* 0x000000061e047c24 */ /* 0x000fe2000f8e02ff */
[----:B------:R-:W-:-:S03]  /*2c50*/  IADD3 R20, P0, R31, R20, RZ ;  /* 0x000000141f147210 */ /* 0x000fc60007f1e0ff */
[----:B------:R-:W-:Y:S01]  /*2c60*/  IMAD R5, R5, UR7, R4 ;  /* 0x0000000705057c24 */ /* 0x000fe2000f8e0204 */
[----:B------:R-:W-:Y:S02]  /*2c70*/  ULDC.64 UR6, c[0x0][0x5b0] ;  /* 0x00016c0000067ab9 */ /* 0x000fe40000000a00 */
[----:B------:R-:W-:Y:S02]  /*2c80*/  IMAD R25, R27, UR6, RZ ;  /* 0x000000061b197c24 */ /* 0x000fe4000f8e02ff */
[----:B------:R-:W-:Y:S02]  /*2c90*/  IADD3.X R21, R28, R21, R5, P0, !PT ;  /* 0x000000151c157210 */ /* 0x000fe400007fe405 */
[----:B------:R-:W-:Y:S01]  /*2ca0*/  ISETP.GE.AND P0, PT, R24, 0x1, PT ;  /* 0x000000011800780c */ /* 0x000fe20003f06270 */
[C---:B------:R-:W-:Y:S02]  /*2cb0*/  IMAD R25, R26.reuse, UR7, R25 ;  /* 0x000000071a197c24 */ /* 0x040fe4000f8e0219 */
[----:B------:R-:W-:Y:S01]  /*2cc0*/  IMAD.WIDE.U32 R4, R26, UR6, R20 ;  /* 0x000000061a047c25 */ /* 0x000fe2000f8e0014 */
[----:B------:R-:W-:-:S02]  /*2cd0*/  ISETP.LT.OR P3, PT, R6, 0x1, !P0 ;  /* 0x000000010600780c */ /* 0x000fc40004761670 */
[----:B------:R-:W-:-:S04]  /*2ce0*/  IADD3 R4, P1, R4, UR8, RZ ;  /* 0x0000000804047c10 */ /* 0x000fc8000ff3e0ff */
[--C-:B------:R-:W-:Y:S02]  /*2cf0*/  IADD3.X R5, R5, UR9, R25.reuse, P1, !PT ;  /* 0x0000000905057c10 */ /* 0x100fe40008ffe419 */
[----:B------:R-:W-:-:S05]  /*2d00*/  PRMT R25, RZ, 0x7610, R25 ;  /* 0x00007610ff197816 */ /* 0x000fca0000000019 */
[----:B------:R-:W-:Y:S05]  /*2d10*/  @P3 BRA `(.L_x_39) ;  /* 0x0000000000043947 */ /* 0x000fea0003800000 */
[----:B------:R0:W5:Y:S02]  /*2d20*/  LDG.E.U8 R25, desc[UR20][R4.64] ;  /* 0x0000001404197981 */ /* 0x000164000c1e1100 */
.L_x_39:
[----:B------:R-:W-:Y:S05]  /*2d30*/  BSYNC B1 ;  /* 0x0000000000017941 */ /* 0x000fea0003800000 */
.L_x_38:
[----:B-----5:R-:W-:Y:S01]  /*2d40*/  LOP3.LUT R25, R25, 0xff, RZ, 0xc0, !PT ;  /* 0x000000ff19197812 */ /* 0x020fe200078ec0ff */
[----:B------:R-:W-:Y:S01]  /*2d50*/  BSSY B1, `(.L_x_40) ;  /* 0x000000c000017945 */ /* 0x000fe20003800000 */
[----:B------:R-:W-:Y:S02]  /*2d60*/  ISETP.GE.AND P1, PT, R24, 0x2, PT ;  /* 0x000000021800780c */ /* 0x000fe40003f26270 */
[----:B------:R-:W-:Y:S02]  /*2d70*/  F2FP.F16.E5M2.UNPACK_B R25, R25 ;  /* 0x00000019ff19723e */ /* 0x000fe400020004ff */
[----:B------:R-:W-:-:S03]  /*2d80*/  ISETP.LT.OR P2, PT, R6, 0x1, !P1 ;  /* 0x000000010600780c */ /* 0x000fc60004f41670 */
[----:B------:R-:W-:Y:S01]  /*2d90*/  HADD2.F32 R28, -RZ, R25.H0_H0 ;  /* 0x20000019ff1c7230 */ /* 0x000fe20000004100 */
[----:B------:R-:W-:-:S04]  /*2da0*/  PRMT R25, RZ, 0x7610, R25 ;  /* 0x00007610ff197816 */ /* 0x000fc80000000019 */
[----:B------:R-:W-:-:S04]  /*2db0*/  FMUL R28, R28, R13 ;  /* 0x0000000d1c1c7220 */ /* 0x000fc80000400000 */
[----:B------:R-:W-:-:S05]  /*2dc0*/  FFMA R28, R85, R12, R28 ;  /* 0x0000000c551c7223 */ /* 0x000fca000000001c */
[----:B------:R-:W-:-:S05]  /*2dd0*/  F2FP.SATFINITE.E5M2.F32.PACK_AB_MERGE_C R29, RZ, R28, RZ ;  /* 0x0000001cff1d723e */ /* 0x000fca00048060ff */
[----:B------:R1:W-:Y:S01]  /*2de0*/  @!P3 STG.E.U8 desc[UR20][R14.64], R29 ;  /* 0x0000001d0e00b986 */ /* 0x0003e2000c101114 */
[----:B------:R-:W-:Y:S05]  /*2df0*/  @P2 BRA `(.L_x_41) ;  /* 0x0000000000042947 */ /* 0x000fea0003800000 */
[----:B------:R2:W5:Y:S02]  /*2e00*/  LDG.E.U8 R25, desc[UR20][R4.64+0x1] ;  /* 0x0000011404197981 */ /* 0x000564000c1e1100 */
.L_x_41:
[----:B------:R-:W-:Y:S05]  /*2e10*/  BSYNC B1 ;  /* 0x0000000000017941 */ /* 0x000fea0003800000 */
.L_x_40:
[----:B-----5:R-:W-:Y:S01]  /*2e20*/  LOP3.LUT R25, R25, 0xff, RZ, 0xc0, !PT ;  /* 0x000000ff19197812 */ /* 0x020fe200078ec0ff */
[----:B------:R-:W-:Y:S01]  /*2e30*/  BSSY B1, `(.L_x_42) ;  /* 0x0000012000017945 */ /* 0x000fe20003800000 */
[----:B-1----:R-:W-:Y:S02]  /*2e40*/  IADD3 R29, P3, R26, 0x8, RZ ;  /* 0x000000081a1d7810 */ /* 0x002fe40007f7e0ff */
[----:B------:R-:W-:Y:S02]  /*2e50*/  F2FP.F16.E5M2.UNPACK_B R25, R25 ;  /* 0x00000019ff19723e */ /* 0x000fe400020004ff */
[----:B------:R-:W-:Y:S01]  /*2e60*/  ISETP.LT.OR P0, PT, R6, 0x9, !P0 ;  /* 0x000000090600780c */ /* 0x000fe20004701670 */
[----:B------:R-:W-:Y:S02]  /*2e70*/  IMAD.X R27, RZ, RZ, R27, P3 ;  /* 0x000000ffff1b7224 */ /* 0x000fe400018e061b */
[----:B------:R-:W-:Y:S02]  /*2e80*/  HADD2.F32 R26, -RZ, R25.H0_H0 ;  /* 0x20000019ff1a7230 */ /* 0x000fe40000004100 */
[----:B------:R-:W-:-:S04]  /*2e90*/  IMAD.WIDE.U32 R20, R29, UR6, R20 ;  /* 0x000000061d147c25 */ /* 0x000fc8000f8e0014 */
[----:B------:R-:W-:Y:S01]  /*2ea0*/  FMUL R25, R26, R13 ;  /* 0x0000000d1a197220 */ /* 0x000fe20000400000 */
[----:B------:R-:W-:Y:S01]  /*2eb0*/  IMAD R26, R27, UR6, RZ ;  /* 0x000000061b1a7c24 */ /* 0x000fe2000f8e02ff */
[----:B------:R-:W-:Y:S02]  /*2ec0*/  IADD3 R20, P3, R20, UR8, RZ ;  /* 0x0000000814147c10 */ /* 0x000fe4000ff7e0ff */
[----:B------:R-:W-:Y:S01]  /*2ed0*/  FFMA R25, R84, R12, R25 ;  /* 0x0000000c54197223 */ /* 0x000fe20000000019 */
[----:B------:R-:W-:-:S04]  /*2ee0*/  IMAD R29, R29, UR7, R26 ;  /* 0x000000071d1d7c24 */ /* 0x000fc8000f8e021a */
[----:B------:R-:W-:Y:S02]  /*2ef0*/  F2FP.SATFINITE.E5M2.F32.PACK_AB_MERGE_C R27, RZ, R25, RZ ;  /* 0x00000019ff1b723e */ /* 0x000fe400048060ff */
[----:B------:R-:W-:Y:S02]  /*2f00*/  IADD3.X R21, R21, UR9, R29, P3, !PT ;  /* 0x0000000915157c10 */ /* 0x000fe40009ffe41d */
[----:B------:R-:W-:Y:S01]  /*2f10*/  PRMT R25, RZ, 0x7610, R25 ;  /* 0x00007610ff197816 */ /* 0x000fe20000000019 */
[----:B------:R1:W-:Y:S01]  /*2f20*/  @!P2 STG.E.U8 desc[UR20][R14.64+0x1], R27 ;  /* 0x0000011b0e00a986 */ /* 0x0003e2000c101114 */
[----:B------:R-:W-:Y:S05]  /*2f30*/  @P0 BRA `(.L_x_43) ;  /* 0x0000000000040947 */ /* 0x000fea0003800000 */
[----:B------:R3:W5:Y:S02]  /*2f40*/  LDG.E.U8 R25, desc[UR20][R20.64] ;  /* 0x0000001414197981 */ /* 0x000764000c1e1100 */
.L_x_43:
[----:B------:R-:W-:Y:S05]  /*2f50*/  BSYNC B1 ;  /* 0x0000000000017941 */ /* 0x000fea0003800000 */
.L_x_42:
[----:B-----5:R-:W-:Y:S01]  /*2f60*/  LOP3.LUT R25, R25, 0xff, RZ, 0xc0, !PT ;  /* 0x000000ff19197812 */ /* 0x020fe200078ec0ff */
[----:B------:R-:W-:Y:S01]  /*2f70*/  BSSY B1, `(.L_x_44) ;  /* 0x000000b000017945 */ /* 0x000fe20003800000 */
[----:B------:R-:W-:Y:S02]  /*2f80*/  ISETP.LT.OR P1, PT, R6, 0x9, !P1 ;  /* 0x000000090600780c */ /* 0x000fe40004f21670 */
[----:B------:R-:W-:-:S05]  /*2f90*/  F2FP.F16.E5M2.UNPACK_B R25, R25 ;  /* 0x00000019ff19723e */ /* 0x000fca00020004ff */
[----:B------:R-:W-:Y:S01]  /*2fa0*/  HADD2.F32 R26, -RZ, R25.H0_H0 ;  /* 0x20000019ff1a7230 */ /* 0x000fe20000004100 */
[----:B------:R-:W-:-:S04]  /*2fb0*/  PRMT R25, RZ, 0x7610, R25 ;  /* 0x00007610ff197816 */ /* 0x000fc80000000019 */
[----:B------:R-:W-:-:S04]  /*2fc0*/  FMUL R26, R26, R13 ;  /* 0x0000000d1a1a7220 */ /* 0x000fc80000400000 */
[----:B------:R-:W-:-:S05]  /*2fd0*/  FFMA R26, R83, R12, R26 ;  /* 0x0000000c531a7223 */ /* 0x000fca000000001a */
[----:B-1----:R-:W-:-:S05]  /*2fe0*/  F2FP.SATFINITE.E5M2.F32.PACK_AB_MERGE_C R27, RZ, R26, RZ ;  /* 0x0000001aff1b723e */ /* 0x002fca00048060ff */
[----:B------:R1:W-:Y:S01]  /*2ff0*/  @!P0 STG.E.U8 desc[UR20][R16.64], R27 ;  /* 0x0000001b10008986 */ /* 0x0003e2000c101114 */
[----:B------:R-:W-:Y:S05]  /*3000*/  @P1 BRA `(.L_x_45) ;  /* 0x0000000000041947 */ /* 0x000fea0003800000 */
[----:B------:R4:W5:Y:S02]  /*3010*/  LDG.E.U8 R25, desc[UR20][R20.64+0x1] ;  /* 0x0000011414197981 */ /* 0x000964000c1e1100 */
.L_x_45:
[----:B------:R-:W-:Y:S05]  /*3020*/  BSYNC B1 ;  /* 0x0000000000017941 */ /* 0x000fea0003800000 */
.L_x_44:
[----:B-----5:R-:W-:Y:S01]  /*3030*/  LOP3.LUT R25, R25, 0xff, RZ, 0xc0, !PT ;  /* 0x000000ff19197812 */ /* 0x020fe200078ec0ff */
[----:B------:R-:W-:Y:S01]  /*3040*/  BSSY B1, `(.L_x_46) ;  /* 0x000000c000017945 */ /* 0x000fe20003800000 */
[----:B------:R-:W-:Y:S02]  /*3050*/  ISETP.GE.AND P0, PT, R24, 0x9, PT ;  /* 0x000000091800780c */ /* 0x000fe40003f06270 */
[----:B------:R-:W-:Y:S02]  /*3060*/  F2FP.F16.E5M2.UNPACK_B R25, R25 ;  /* 0x00000019ff19723e */ /* 0x000fe400020004ff */
[----:B------:R-:W-:-:S03]  /*3070*/  ISETP.LT.OR P2, PT, R6, 0x1, !P0 ;  /* 0x000000010600780c */ /* 0x000fc60004741670 */
[----:B------:R-:W-:-:S05]  /*3080*/  HADD2.F32 R26, -RZ, R25.H0_H0 ;  /* 0x20000019ff1a7230 */ /* 0x000fca0000004100 */
[----:B------:R-:W-:-:S04]  /*3090*/  FMUL R25, R26, R13 ;  /* 0x0000000d1a197220 */ /* 0x000fc80000400000 */
[----:B------:R-:W-:-:S05]  /*30a0*/  FFMA R25, R82, R12, R25 ;  /* 0x0000000c52197223 */ /* 0x000fca0000000019 */
[----:B-1----:R-:W-:Y:S02]  /*30b0*/  F2FP.SATFINITE.E5M2.F32.PACK_AB_MERGE_C R27, RZ, R25, RZ ;  /* 0x00000019ff1b723e */ /* 0x002fe400048060ff */
[----:B------:R-:W-:-:S03]  /*30c0*/  PRMT R25, RZ, 0x7610, R25 ;  /* 0x00007610ff197816 */ /* 0x000fc60000000019 */
[----:B------:R1:W-:Y:S01]  /*30d0*/  @!P1 STG.E.U8 desc[UR20][R16.64+0x1], R27 ;  /* 0x0000011b10009986 */ /* 0x0003e2000c101114 */
[----:B------:R-:W-:Y:S05]  /*30e0*/  @P2 BRA `(.L_x_47) ;  /* 0x0000000000042947 */ /* 0x000fea0003800000 */
[----:B------:R0:W5:Y:S02]  /*30f0*/  LDG.E.U8 R25, desc[UR20][R4.64+0x8] ;  /* 0x0000081404197981 */ /* 0x000164000c1e1100 */
.L_x_47:
[----:B------:R-:W-:Y:S05]  /*3100*/  BSYNC B1 ;  /* 0x0000000000017941 */ /* 0x000fea0003800000 */
.L_x_46:
        /* <DEDUP_REMOVED lines=13> */
.L_x_49:
[----:B------:R-:W-:Y:S05]  /*31e0*/  BSYNC B1 ;  /* 0x0000000000017941 */ /* 0x000fea0003800000 */
.L_x_48:
[----:B-----5:R-:W-:Y:S01]  /*31f0*/  LOP3.LUT R25, R25, 0xff, RZ, 0xc0, !PT ;  /* 0x000000ff19197812 */ /* 0x020fe200078ec0ff */
[----:B------:R-:W-:Y:S01]  /*3200*/  BSSY B1, `(.L_x_50) ;  /* 0x000000b000017945 */ /* 0x000fe20003800000 */
[----:B------:R-:W-:Y:S02]  /*3210*/  ISETP.LT.OR P0, PT, R6, 0x9, !P0 ;  /* 0x000000090600780c */ /* 0x000fe40004701670 */
[----:B------:R-:W-:-:S05]  /*3220*/  F2FP.F16.E5M2.UNPACK_B R25, R25 ;  /* 0x00000019ff19723e */ /* 0x000fca00020004ff */
        /* <DEDUP_REMOVED lines=8> */
.L_x_51:
[----:B------:R-:W-:Y:S05]  /*32b0*/  BSYNC B1 ;  /* 0x0000000000017941 */ /* 0x000fea0003800000 */
.L_x_50:
        /* <DEDUP_REMOVED lines=12> */
.L_x_53:
[----:B------:R-:W-:Y:S05]  /*3380*/  BSYNC B1 ;  /* 0x0000000000017941 */ /* 0x000fea0003800000 */
.L_x_52:
        /* <DEDUP_REMOVED lines=13> */
.L_x_55:
[----:B------:R-:W-:Y:S05]  /*3460*/  BSYNC B1 ;  /* 0x0000000000017941 */ /* 0x000fea0003800000 */
.L_x_54:
        /* <DEDUP_REMOVED lines=13> */
.L_x_57:
[----:B------:R-:W-:Y:S05]  /*3540*/  BSYNC B1 ;  /* 0x0000000000017941 */ /* 0x000fea0003800000 */
.L_x_56:
        /* <DEDUP_REMOVED lines=12> */
.L_x_59:
[----:B------:R-:W-:Y:S05]  /*3610*/  BSYNC B1 ;  /* 0x0000000000017941 */ /* 0x000fea0003800000 */
.L_x_58:
        /* <DEDUP_REMOVED lines=12> */
.L_x_61:
[----:B------:R-:W-:Y:S05]  /*36e0*/  BSYNC B1 ;  /* 0x0000000000017941 */ /* 0x000fea0003800000 */
.L_x_60:
        /* <DEDUP_REMOVED lines=13> */
.L_x_63:
[----:B------:R-:W-:Y:S05]  /*37c0*/  BSYNC B1 ;  /* 0x0000000000017941 */ /* 0x000fea0003800000 */
.L_x_62:
        /* <DEDUP_REMOVED lines=13> */
.L_x_65:
[----:B------:R-:W-:Y:S05]  /*38a0*/  BSYNC B1 ;  /* 0x0000000000017941 */ /* 0x000fea0003800000 */
.L_x_64:
        /* <DEDUP_REMOVED lines=12> */
.L_x_67:
[----:B------:R-:W-:Y:S05]  /*3970*/  BSYNC B1 ;  /* 0x0000000000017941 */ /* 0x000fea0003800000 */
.L_x_66:
        /* <DEDUP_REMOVED lines=12> */
.L_x_69:
[----:B------:R-:W-:Y:S05]  /*3a40*/  BSYNC B1 ;  /* 0x0000000000017941 */ /* 0x000fea0003800000 */
.L_x_68:
        /* <DEDUP_REMOVED lines=13> */
.L_x_71:
[----:B------:R-:W-:Y:S05]  /*3b20*/  BSYNC B1 ;  /* 0x0000000000017941 */ /* 0x000fea0003800000 */
.L_x_70:
        /* <DEDUP_REMOVED lines=13> */
.L_x_73:
[----:B------:R-:W-:Y:S05]  /*3c00*/  BSYNC B1 ;  /* 0x0000000000017941 */ /* 0x000fea0003800000 */
.L_x_72:
        /* <DEDUP_REMOVED lines=12> */
.L_x_75:
[----:B------:R-:W-:Y:S05]  /*3cd0*/  BSYNC B1 ;  /* 0x0000000000017941 */ /* 0x000fea0003800000 */
.L_x_74:
        /* <DEDUP_REMOVED lines=12> */
.L_x_77:
[----:B------:R-:W-:Y:S05]  /*3da0*/  BSYNC B1 ;  /* 0x0000000000017941 */ /* 0x000fea0003800000 */
.L_x_76:
        /* <DEDUP_REMOVED lines=13> */
.L_x_79:
[----:B------:R-:W-:Y:S05]  /*3e80*/  BSYNC B1 ;  /* 0x0000000000017941 */ /* 0x000fea0003800000 */
.L_x_78:
        /* <DEDUP_REMOVED lines=13> */
.L_x_81:
[----:B------:R-:W-:Y:S05]  /*3f60*/  BSYNC B1 ;  /* 0x0000000000017941 */ /* 0x000fea0003800000 */
.L_x_80:
        /* <DEDUP_REMOVED lines=12> */
.L_x_83:
[----:B------:R-:W-:Y:S05]  /*4030*/  BSYNC B1 ;  /* 0x0000000000017941 */ /* 0x000fea0003800000 */
.L_x_82:
        /* <DEDUP_REMOVED lines=12> */
.L_x_85:
[----:B------:R-:W-:Y:S05]  /*4100*/  BSYNC B1 ;  /* 0x0000000000017941 */ /* 0x000fea0003800000 */
.L_x_84:
        /* <DEDUP_REMOVED lines=13> */
.L_x_87:
[----:B------:R-:W-:Y:S05]  /*41e0*/  BSYNC B1 ;  /* 0x0000000000017941 */ /* 0x000fea0003800000 */
.L_x_86:
        /* <DEDUP_REMOVED lines=13> */
.L_x_89:
[----:B------:R-:W-:Y:S05]  /*42c0*/  BSYNC B1 ;  /* 0x0000000000017941 */ /* 0x000fea0003800000 */
.L_x_88:
        /* <DEDUP_REMOVED lines=12> */
.L_x_91:
[----:B------:R-:W-:Y:S05]  /*4390*/  BSYNC B1 ;  /* 0x0000000000017941 */ /* 0x000fea0003800000 */
.L_x_90:
        /* <DEDUP_REMOVED lines=12> */
.L_x_93:
[----:B------:R-:W-:Y:S05]  /*4460*/  BSYNC B1 ;  /* 0x0000000000017941 */ /* 0x000fea0003800000 */
.L_x_92:
        /* <DEDUP_REMOVED lines=13> */
.L_x_95:
[----:B------:R-:W-:Y:S05]  /*4540*/  BSYNC B1 ;  /* 0x0000000000017941 */ /* 0x000fea0003800000 */
.L_x_94:
[----:B-----5:R-:W-:Y:S01]  /*4550*/  LOP3.LUT R25, R25, 0xff, RZ, 0xc0, !PT ;  /* 0x000000ff19197812 */ /* 0x020fe200078ec0ff */
[----:B------:R-:W-:Y:S01]  /*4560*/  BSSY B1, `(.L_x_96) ;  /* 0x000000c000017945 */ /* 0x000fe20003800000 */
[----:B------:R-:W-:Y:S02]  /*4570*/  ISETP.GE.AND P1, PT, R24, 0x3a, PT ;  /* 0x0000003a1800780c */ /* 0x000fe40003f26270 */
[----:B------:R-:W-:Y:S02]  /*4580*/  F2FP.F16.E5M2.UNPACK_B R25, R25 ;  /* 0x00000019ff19723e */ /* 0x000fe400020004ff */
[----:B------:R-:W-:Y:S02]  /*4590*/  ISETP.LT.OR P3, PT, R6, 0x1, !P1 ;  /* 0x000000010600780c */ /* 0x000fe40004f61670 */
[----:B------:R-:W-:Y:S01]  /*45a0*/  PRMT R24, RZ, 0x7610, R24 ;  /* 0x00007610ff187816 */ /* 0x000fe20000000018 */
[----:B------:R-:W-:-:S05]  /*45b0*/  HADD2.F32 R26, -RZ, R25.H0_H0 ;  /* 0x20000019ff1a7230 */ /* 0x000fca0000004100 */
[----:B------:R-:W-:-:S04]  /*45c0*/  FMUL R26, R26, R13 ;  /* 0x0000000d1a1a7220 */ /* 0x000fc80000400000 */
[----:B------:R-:W-:-:S05]  /*45d0*/  FFMA R26, R57, R12, R26 ;  /* 0x0000000c391a7223 */ /* 0x000fca000000001a */
[----:B------:R-:W-:-:S05]  /*45e0*/  F2FP.SATFINITE.E5M2.F32.PACK_AB_MERGE_C R25, RZ, R26, RZ ;  /* 0x0000001aff19723e */ /* 0x000fca00048060ff */
[----:B------:R0:W-:Y:S01]  /*45f0*/  @!P2 STG.E.U8 desc[UR20][R14.64+0x38], R25 ;  /* 0x000038190e00a986 */ /* 0x0001e2000c101114 */
[----:B------:R-:W-:Y:S05]  /*4600*/  @P3 BRA `(.L_x_97) ;  /* 0x0000000000043947 */ /* 0x000fea0003800000 */
[----:B------:R0:W5:Y:S02]  /*4610*/  LDG.E.U8 R24, desc[UR20][R4.64+0x39] ;  /* 0x0000391404187981 */ /* 0x000164000c1e1100 */
.L_x_97:
[----:B------:R-:W-:Y:S05]  /*4620*/  BSYNC B1 ;  /* 0x0000000000017941 */ /* 0x000fea0003800000 */
.L_x_96:
[----:B-----5:R-:W-:Y:S01]  /*4630*/  LOP3.LUT R24, R24, 0xff, RZ, 0xc0, !PT ;  /* 0x000000ff18187812 */ /* 0x020fe200078ec0ff */
[----:B------:R-:W-:Y:S01]  /*4640*/  BSSY B1, `(.L_x_98) ;  /* 0x000000b000017945 */ /* 0x000fe20003800000 */
[----:B------:R-:W-:Y:S02]  /*4650*/  ISETP.LT.OR P0, PT, R6, 0x9, !P0 ;  /* 0x000000090600780c */ /* 0x000fe40004701670 */
[----:B------:R-:W-:Y:S02]  /*4660*/  F2FP.F16.E5M2.UNPACK_B R24, R24 ;  /* 0x00000018ff18723e */ /* 0x000fe400020004ff */
[----:B0-2---:R-:W-:-:S03]  /*4670*/  PRMT R4, RZ, 0x7610, R4 ;  /* 0x00007610ff047816 */ /* 0x005fc60000000004 */
[----:B------:R-:W-:-:S05]  /*4680*/  HADD2.F32 R24, -RZ, R24.H0_H0 ;  /* 0x20000018ff187230 */ /* 0x000fca0000004100 */
[----:B------:R-:W-:-:S04]  /*4690*/  FMUL R5, R24, R13 ;  /* 0x0000000d18057220 */ /* 0x000fc80000400000 */
[----:B------:R-:W-:-:S05]  /*46a0*/  FFMA R5, R56, R12, R5 ;  /* 0x0000000c38057223 */ /* 0x000fca0000000005 */
[----:B------:R-:W-:-:S05]  /*46b0*/  F2FP.SATFINITE.E5M2.F32.PACK_AB_MERGE_C R5, RZ, R5, RZ ;  /* 0x00000005ff05723e */ /* 0x000fca00048060ff */
[----:B------:R0:W-:Y:S01]  /*46c0*/  @!P3 STG.E.U8 desc[UR20][R14.64+0x39], R5 ;  /* 0x000039050e00b986 */ /* 0x0001e2000c101114 */
[----:B------:R-:W-:Y:S05]  /*46d0*/  @P0 BRA `(.L_x_99) ;  /* 0x0000000000040947 */ /* 0x000fea0003800000 */
[----:B------:R2:W5:Y:S02]  /*46e0*/  LDG.E.U8 R4, desc[UR20][R20.64+0x38] ;  /* 0x0000381414047981 */ /* 0x000564000c1e1100 */
.L_x_99:
[----:B------:R-:W-:Y:S05]  /*46f0*/  BSYNC B1 ;  /* 0x0000000000017941 */ /* 0x000fea0003800000 */
.L_x_98:
[----:B-----5:R-:W-:Y:S01]  /*4700*/  LOP3.LUT R4, R4, 0xff, RZ, 0xc0, !PT ;  /* 0x000000ff04047812 */ /* 0x020fe200078ec0ff */
[----:B------:R-:W-:Y:S01]  /*4710*/  BSSY B1, `(.L_x_100) ;  /* 0x000000b000017945 */ /* 0x000fe20003800000 */
[----:B------:R-:W-:Y:S02]  /*4720*/  ISETP.LT.OR P1, PT, R6, 0x9, !P1 ;  /* 0x000000090600780c */ /* 0x000fe40004f21670 */
[----:B------:R-:W-:-:S05]  /*4730*/  F2FP.F16.E5M2.UNPACK_B R4, R4 ;  /* 0x00000004ff04723e */ /* 0x000fca00020004ff */
[----:B------:R-:W-:-:S05]  /*4740*/  HADD2.F32 R4, -RZ, R4.H0_H0 ;  /* 0x20000004ff047230 */ /* 0x000fca0000004100 */
[----:B------:R-:W-:-:S04]  /*4750*/  FMUL R4, R4, R13 ;  /* 0x0000000d04047220 */ /* 0x000fc80000400000 */
[----:B------:R-:W-:-:S05]  /*4760*/  FFMA R4, R23, R12, R4 ;  /* 0x0000000c17047223 */ /* 0x000fca0000000004 */
[----:B0-----:R-:W-:Y:S02]  /*4770*/  F2FP.SATFINITE.E5M2.F32.PACK_AB_MERGE_C R5, RZ, R4, RZ ;  /* 0x00000004ff05723e */ /* 0x001fe400048060ff */
[----:B------:R-:W-:-:S03]  /*4780*/  PRMT R4, RZ, 0x7610, R4 ;  /* 0x00007610ff047816 */ /* 0x000fc60000000004 */
[----:B------:R0:W-:Y:S01]  /*4790*/  @!P0 STG.E.U8 desc[UR20][R16.64+0x38], R5 ;  /* 0x0000380510008986 */ /* 0x0001e2000c101114 */
[----:B------:R-:W-:Y:S05]  /*47a0*/  @P1 BRA `(.L_x_101) ;  /* 0x0000000000041947 */ /* 0x000fea0003800000 */
[----:B------:R0:W5:Y:S02]  /*47b0*/  LDG.E.U8 R4, desc[UR20][R20.64+0x39] ;  /* 0x0000391414047981 */ /* 0x000164000c1e1100 */
.L_x_101:
[----:B------:R-:W-:Y:S05]  /*47c0*/  BSYNC B1 ;  /* 0x0000000000017941 */ /* 0x000fea0003800000 */
.L_x_100:
[----:B------:R-:W-:Y:S05]  /*47d0*/  @P1 BRA `(.L_x_102) ;  /* 0x0000000800601947 */ /* 0x000fea0003800000 */
[----:B-----5:R-:W-:-:S04]  /*47e0*/  LOP3.LUT R4, R4, 0xff, RZ, 0xc0, !PT ;  /* 0x000000ff04047812 */ /* 0x020fc800078ec0ff */
[----:B------:R-:W-:-:S05]  /*47f0*/  F2FP.F16.E5M2.UNPACK_B R4, R4 ;  /* 0x00000004ff04723e */ /* 0x000fca00020004ff */
[----:B------:R-:W-:-:S05]  /*4800*/  HADD2.F32 R4, -RZ, R4.H0_H0 ;  /* 0x20000004ff047230 */ /* 0x000fca0000004100 */
[----:B0-----:R-:W-:-:S04]  /*4810*/  FMUL R5, R4, R13 ;  /* 0x0000000d04057220 */ /* 0x001fc80000400000 */
[----:B------:R-:W-:-:S05]  /*4820*/  FFMA R5, R22, R12, R5 ;  /* 0x0000000c16057223 */ /* 0x000fca0000000005 */
[----:B------:R-:W-:-:S05]  /*4830*/  F2FP.SATFINITE.E5M2.F32.PACK_AB_MERGE_C R5, RZ, R5, RZ ;  /* 0x00000005ff05723e */ /* 0x000fca00048060ff */
[----:B------:R0:W-:Y:S01]  /*4840*/  STG.E.U8 desc[UR20][R16.64+0x39], R5 ;  /* 0x0000390510007986 */ /* 0x0001e2000c101114 */
[----:B------:R-:W-:Y:S05]  /*4850*/  BRA `(.L_x_102) ;  /* 0x0000000800407947 */ /* 0x000fea0003800000 */
.L_x_37:
[C---:B------:R-:W-:Y:S01]  /*4860*/  ISETP.GE.AND P3, PT, R24.reuse, 0x1, PT ;  /* 0x000000011800780c */ /* 0x040fe20003f66270 */
[-C--:B------:R-:W-:Y:S01]  /*4870*/  FMUL R85, R85, R12.reuse ;  /* 0x0000000c55557220 */ /* 0x080fe20000400000 */
[----:B------:R-:W-:Y:S01]  /*4880*/  ISETP.GE.AND P0, PT, R24, 0x2, PT ;  /* 0x000000021800780c */ /* 0x000fe20003f06270 */
[-C--:B------:R-:W-:Y:S01]  /*4890*/  FMUL R84, R84, R12.reuse ;  /* 0x0000000c54547220 */ /* 0x080fe20000400000 */
[C---:B------:R-:W-:Y:S01]  /*48a0*/  ISETP.LT.OR P1, PT, R6.reuse, 0x1, !P3 ;  /* 0x000000010600780c */ /* 0x040fe20005f21670 */
[-C--:B------:R-:W-:Y:S01]  /*48b0*/  FMUL R83, R83, R12.reuse ;  /* 0x0000000c53537220 */ /* 0x080fe20000400000 */
[----:B------:R-:W-:Y:S01]  /*48c0*/  ISETP.LT.OR P2, PT, R6, 0x1, !P0 ;  /* 0x000000010600780c */ /* 0x000fe20004741670 */
[-C--:B------:R-:W-:Y:S01]  /*48d0*/  FMUL R82, R82, R12.reuse ;  /* 0x0000000c52527220 */ /* 0x080fe20000400000 */
[----:B------:R-:W-:Y:S01]  /*48e0*/  ISETP.LT.OR P3, PT, R6, 0x9, !P3 ;  /* 0x000000090600780c */ /* 0x000fe20005f61670 */
[-C--:B------:R-:W-:Y:S01]  /*48f0*/  FMUL R81, R81, R12.reuse ;  /* 0x0000000c51517220 */ /* 0x080fe20000400000 */
[----:B------:R-:W-:Y:S01]  /*4900*/  F2FP.SATFINITE.E5M2.F32.PACK_AB_MERGE_C R85, RZ, R85, RZ ;  /* 0x00000055ff55723e */ /* 0x000fe200048060ff */
[----:B------:R-:W-:Y:S01]  /*4910*/  FMUL R80, R80, R12 ;  /* 0x0000000c50507220 */ /* 0x000fe20000400000 */
[----:B------:R-:W-:Y:S01]  /*4920*/  F2FP.SATFINITE.E5M2.F32.PACK_AB_MERGE_C R5, RZ, R84, RZ ;  /* 0x00000054ff05723e */ /* 0x000fe200048060ff */
[-C--:B------:R-:W-:Y:S01]  /*4930*/  FMUL R79, R79, R12.reuse ;  /* 0x0000000c4f4f7220 */ /* 0x080fe20000400000 */
[----:B------:R-:W-:Y:S01]  /*4940*/  F2FP.SATFINITE.E5M2.F32.PACK_AB_MERGE_C R83, RZ, R83, RZ ;  /* 0x00000053ff53723e */ /* 0x000fe200048060ff */
[-C--:B------:R-:W-:Y:S01]  /*4950*/  FMUL R78, R78, R12.reuse ;  /* 0x0000000c4e4e7220 */ /* 0x080fe20000400000 */
[----:B------:R-:W-:Y:S01]  /*4960*/  ISETP.LT.OR P0, PT, R6, 0x9, !P0 ;  /* 0x000000090600780c */ /* 0x000fe20004701670 */
[----:B------:R-:W-:Y:S01]  /*4970*/  @!P1 STG.E.U8 desc[UR20][R14.64], R85 ;  /* 0x000000550e009986 */ /* 0x000fe2000c101114 */
[C---:B------:R-:W-:Y:S01]  /*4980*/  ISETP.GE.AND P1, PT, R24.reuse, 0x9, PT ;  /* 0x000000091800780c */ /* 0x040fe20003f26270 */
[-C--:B------:R-:W-:Y:S01]  /*4990*/  FMUL R77, R77, R12.reuse ;  /* 0x0000000c4d4d7220 */ /* 0x080fe20000400000 */
[----:B------:R-:W-:Y:S01]  /*49a0*/  F2FP.SATFINITE.E5M2.F32.PACK_AB_MERGE_C R81, RZ, R81, RZ ;  /* 0x00000051ff51723e */ /* 0x000fe200048060ff */
[----:B------:R0:W-:Y:S01]  /*49b0*/  @!P2 STG.E.U8 desc[UR20][R14.64+0x1], R5 ;  /* 0x000001050e00a986 */ /* 0x0001e2000c101114 */
[----:B------:R-:W-:Y:S01]  /*49c0*/  ISETP.GE.AND P2, PT, R24, 0xa, PT ;  /* 0x0000000a1800780c */ /* 0x000fe20003f46270 */
[----:B------:R-:W-:Y:S01]  /*49d0*/  FMUL R76, R76, R12 ;  /* 0x0000000c4c4c7220 */ /* 0x000fe20000400000 */
[----:B------:R-:W-:Y:S01]  /*49e0*/  F2FP.SATFINITE.E5M2.F32.PACK_AB_MERGE_C R21, RZ, R80, RZ ;  /* 0x00000050ff15723e */ /* 0x000fe200048060ff */
[----:B------:R-:W-:Y:S01]  /*49f0*/  @!P3 STG.E.U8 desc[UR20][R16.64], R83 ;  /* 0x000000531000b986 */ /* 0x000fe2000c101114 */
[----:B------:R-:W-:Y:S01]  /*4a00*/  ISETP.LT.OR P3, PT, R6, 0x1, !P1 ;  /* 0x000000010600780c */ /* 0x000fe20004f61670 */
[-C--:B------:R-:W-:Y:S01]  /*4a10*/  FMUL R74, R74, R12.reuse ;  /* 0x0000000c4a4a7220 */ /* 0x080fe20000400000 */
[C---:B------:R-:W-:Y:S01]  /*4a20*/  ISETP.LT.OR P5, PT, R6.reuse, 0x1, !P2 ;  /* 0x000000010600780c */ /* 0x040fe200057a1670 */
[-C--:B------:R-:W-:Y:S01]  /*4a30*/  FMUL R75, R75, R12.reuse ;  /* 0x0000000c4b4b7220 */ /* 0x080fe20000400000 */
[----:B------:R-:W-:Y:S01]  /*4a40*/  ISETP.LT.OR P1, PT, R6, 0x9, !P1 ;  /* 0x000000090600780c */ /* 0x000fe20004f21670 */
[-C--:B------:R-:W-:Y:S01]  /*4a50*/  FMUL R73, R73, R12.reuse ;  /* 0x0000000c49497220 */ /* 0x080fe20000400000 */
[----:B------:R-:W-:Y:S01]  /*4a60*/  F2FP.SATFINITE.E5M2.F32.PACK_AB_MERGE_C R79, RZ, R79, RZ ;  /* 0x0000004fff4f723e */ /* 0x000fe200048060ff */
[----:B------:R-:W-:Y:S01]  /*4a70*/  FMUL R72, R72, R12 ;  /* 0x0000000c48487220 */ /* 0x000fe20000400000 */
[----:B0-----:R-:W-:Y:S01]  /*4a80*/  F2FP.SATFINITE.E5M2.F32.PACK_AB_MERGE_C R5, RZ, R82, RZ ;  /* 0x00000052ff05723e */ /* 0x001fe200048060ff */
[-C--:B------:R-:W-:Y:S01]  /*4a90*/  FMUL R70, R70, R12.reuse ;  /* 0x0000000c46467220 */ /* 0x080fe20000400000 */
[----:B------:R-:W-:Y:S01]  /*4aa0*/  ISETP.LT.OR P2, PT, R6, 0x9, !P2 ;  /* 0x000000090600780c */ /* 0x000fe20005741670 */
[----:B------:R-:W-:Y:S01]  /*4ab0*/  FMUL R71, R71, R12 ;  /* 0x0000000c47477220 */ /* 0x000fe20000400000 */
[----:B------:R-:W-:Y:S01]  /*4ac0*/  F2FP.SATFINITE.E5M2.F32.PACK_AB_MERGE_C R25, RZ, R78, RZ ;  /* 0x0000004eff19723e */ /* 0x000fe200048060ff */
[----:B------:R0:W-:Y:S01]  /*4ad0*/  @!P0 STG.E.U8 desc[UR20][R16.64+0x1], R5 ;  /* 0x0000010510008986 */ /* 0x0001e2000c101114 */
[C---:B------:R-:W-:Y:S01]  /*4ae0*/  ISETP.GE.AND P0, PT, R24.reuse, 0x11, PT ;  /* 0x000000111800780c */ /* 0x040fe20003f06270 */
[-C--:B------:R-:W-:Y:S01]  /*4af0*/  FMUL R69, R69, R12.reuse ;  /* 0x0000000c45457220 */ /* 0x080fe20000400000 */
[----:B------:R-:W-:Y:S01]  /*4b00*/  F2FP.SATFINITE.E5M2.F32.PACK_AB_MERGE_C R77, RZ, R77, RZ ;  /* 0x0000004dff4d723e */ /* 0x000fe200048060ff */
[----:B------:R-:W-:Y:S01]  /*4b10*/  @!P3 STG.E.U8 desc[UR20][R14.64+0x8], R81 ;  /* 0x000008510e00b986 */ /* 0x000fe2000c101114 */
[----:B------:R-:W-:Y:S01]  /*4b20*/  ISETP.GE.AND P3, PT, R24, 0x12, PT ;  /* 0x000000121800780c */ /* 0x000fe20003f66270 */
[-C--:B------:R-:W-:Y:S01]  /*4b30*/  FMUL R68, R68, R12.reuse ;  /* 0x0000000c44447220 */ /* 0x080fe20000400000 */
[----:B------:R-:W-:Y:S01]  /*4b40*/  F2FP.SATFINITE.E5M2.F32.PACK_AB_MERGE_C R75, RZ, R75, RZ ;  /* 0x0000004bff4b723e */ /* 0x000fe200048060ff */
[----:B------:R1:W-:Y:S01]  /*4b50*/  @!P5 STG.E.U8 desc[UR20][R14.64+0x9], R21 ;  /* 0x000009150e00d986 */ /* 0x0003e2000c101114 */
[C---:B------:R-:W-:Y:S01]  /*4b60*/  ISETP.LT.OR P5, PT, R6.reuse, 0x1, !P3 ;  /* 0x000000010600780c */ /* 0x040fe20005fa1670 */
[-C--:B------:R-:W-:Y:S01]  /*4b70*/  FMUL R67, R67, R12.reuse ;  /* 0x0000000c43437220 */ /* 0x080fe20000400000 */
[C---:B------:R-:W-:Y:S01]  /*4b80*/  ISETP.LT.OR P3, PT, R6.reuse, 0x9, !P3 ;  /* 0x000000090600780c */ /* 0x040fe20005f61670 */
[----:B------:R-:W-:Y:S01]  /*4b90*/  @!P1 STG.E.U8 desc[UR20][R16.64+0x8], R79 ;  /* 0x0000084f10009986 */ /* 0x000fe2000c101114 */
[----:B------:R-:W-:Y:S01]  /*4ba0*/  ISETP.LT.OR P1, PT, R6, 0x1, !P0 ;  /* 0x000000010600780c */ /* 0x000fe20004721670 */
[----:B------:R-:W-:Y:S01]  /*4bb0*/  FMUL R66, R66, R12 ;  /* 0x0000000c42427220 */ /* 0x000fe20000400000 */
[----:B0-----:R-:W-:Y:S01]  /*4bc0*/  F2FP.SATFINITE.E5M2.F32.PACK_AB_MERGE_C R5, RZ, R76, RZ ;  /* 0x0000004cff05723e */ /* 0x001fe200048060ff */
[----:B------:R-:W-:Y:S01]  /*4bd0*/  @!P2 STG.E.U8 desc[UR20][R16.64+0x9], R25 ;  /* 0x000009191000a986 */ /* 0x000fe2000c101114 */
[----:B------:R-:W-:Y:S01]  /*4be0*/  ISETP.GE.AND P2, PT, R24, 0x19, PT ;  /* 0x000000191800780c */ /* 0x000fe20003f46270 */
[-C--:B------:R-:W-:Y:S01]  /*4bf0*/  FMUL R65, R65, R12.reuse ;  /* 0x0000000c41417220 */ /* 0x080fe20000400000 */
[----:B------:R-:W-:Y:S01]  /*4c00*/  ISETP.LT.OR P0, PT, R6, 0x9, !P0 ;  /* 0x000000090600780c */ /* 0x000fe20004701670 */
[----:B------:R-:W-:Y:S01]  /*4c10*/  FMUL R64, R64, R12 ;  /* 0x0000000c40407220 */ /* 0x000fe20000400000 */
[----:B------:R-:W-:Y:S01]  /*4c20*/  ISETP.LT.OR P6, PT, R6, 0x1, !P2 ;  /* 0x000000010600780c */ /* 0x000fe200057c1670 */
[----:B------:R0:W-:Y:S01]  /*4c30*/  @!P5 STG.E.U8 desc[UR20][R14.64+0x11], R5 ;  /* 0x000011050e00d986 */ /* 0x0001e2000c101114 */
[----:B-1----:R-:W-:Y:S01]  /*4c40*/  F2FP.SATFINITE.E5M2.F32.PACK_AB_MERGE_C R21, RZ, R74, RZ ;  /* 0x0000004aff15723e */ /* 0x002fe200048060ff */
[-C--:B------:R-:W-:Y:S01]  /*4c50*/  FMUL R62, R62, R12.reuse ;  /* 0x0000000c3e3e7220 */ /* 0x080fe20000400000 */
[----:B------:R-:W-:Y:S01]  /*4c60*/  F2FP.SATFINITE.E5M2.F32.PACK_AB_MERGE_C R73, RZ, R73, RZ ;  /* 0x00000049ff49723e */ /* 0x000fe200048060ff */
[----:B------:R-:W-:Y:S01]  /*4c70*/  @!P1 STG.E.U8 desc[UR20][R14.64+0x10], R77 ;  /* 0x0000104d0e009986 */ /* 0x000fe2000c101114 */
[----:B------:R-:W-:Y:S01]  /*4c80*/  ISETP.GE.AND P1, PT, R24, 0x1a, PT ;  /* 0x0000001a1800780c */ /* 0x000fe20003f26270 */
[-C--:B------:R-:W-:Y:S01]  /*4c90*/  FMUL R63, R63, R12.reuse ;  /* 0x0000000c3f3f7220 */ /* 0x080fe20000400000 */
[C---:B------:R-:W-:Y:S01]  /*4ca0*/  ISETP.LT.OR P2, PT, R6.reuse, 0x9, !P2 ;  /* 0x000000090600780c */ /* 0x040fe20005741670 */
[----:B------:R1:W-:Y:S01]  /*4cb0*/  @!P3 STG.E.U8 desc[UR20][R16.64+0x11], R21 ;  /* 0x000011151000b986 */ /* 0x0003e2000c101114 */
[C---:B------:R-:W-:Y:S01]  /*4cc0*/  ISETP.LT.OR P5, PT, R6.reuse, 0x1, !P1 ;  /* 0x000000010600780c */ /* 0x040fe20004fa1670 */
[----:B------:R-:W-:Y:S01]  /*4cd0*/  FMUL R61, R61, R12 ;  /* 0x0000000c3d3d7220 */ /* 0x000fe20000400000 */
[----:B------:R-:W-:Y:S01]  /*4ce0*/  ISETP.LT.OR P3, PT, R6, 0x9, !P1 ;  /* 0x000000090600780c */ /* 0x000fe20004f61670 */
[----:B------:R-:W-:Y:S01]  /*4cf0*/  @!P0 STG.E.U8 desc[UR20][R16.64+0x10], R75 ;  /* 0x0000104b10008986 */ /* 0x000fe2000c101114 */
[----:B0-----:R-:W-:Y:S01]  /*4d00*/  F2FP.SATFINITE.E5M2.F32.PACK_AB_MERGE_C R5, RZ, R72, RZ ;  /* 0x00000048ff05723e */ /* 0x001fe200048060ff */
[-C--:B------:R-:W-:Y:S01]  /*4d10*/  FMUL R60, R60, R12.reuse ;  /* 0x0000000c3c3c7220 */ /* 0x080fe20000400000 */
[C---:B------:R-:W-:Y:S01]  /*4d20*/  ISETP.GE.AND P0, PT, R24.reuse, 0x21, PT ;  /* 0x000000211800780c */ /* 0x040fe20003f06270 */
[----:B------:R-:W-:Y:S01]  /*4d30*/  @!P6 STG.E.U8 desc[UR20][R14.64+0x18], R73 ;  /* 0x000018490e00e986 */ /* 0x000fe2000c101114 */
[----:B------:R-:W-:Y:S01]  /*4d40*/  ISETP.GE.AND P1, PT, R24, 0x22, PT ;  /* 0x000000221800780c */ /* 0x000fe20003f26270 */
[-C--:B------:R-:W-:Y:S01]  /*4d50*/  FMUL R59, R59, R12.reuse ;  /* 0x0000000c3b3b7220 */ /* 0x080fe20000400000 */
[----:B------:R-:W-:Y:S01]  /*4d60*/  ISETP.LT.OR P6, PT, R6, 0x1, !P0 ;  /* 0x000000010600780c */ /* 0x000fe200047c1670 */
[----:B------:R-:W-:Y:S01]  /*4d70*/  FMUL R58, R58, R12 ;  /* 0x0000000c3a3a7220 */ /* 0x000fe20000400000 */
[----:B-1----:R-:W-:Y:S01]  /*4d80*/  F2FP.SATFINITE.E5M2.F32.PACK_AB_MERGE_C R21, RZ, R70, RZ ;  /* 0x00000046ff15723e */ /* 0x002fe200048060ff */
[----:B------:R0:W-:Y:S01]  /*4d90*/  @!P5 STG.E.U8 desc[UR20][R14.64+0x19], R5 ;  /* 0x000019050e00d986 */ /* 0x0001e2000c101114 */
[----:B------:R-:W-:Y:S01]  /*4da0*/  ISETP.LT.OR P5, PT, R6, 0x1, !P1 ;  /* 0x000000010600780c */ /* 0x000fe20004fa1670 */
[-C--:B------:R-:W-:Y:S01]  /*4db0*/  FMUL R57, R57, R12.reuse ;  /* 0x0000000c39397220 */ /* 0x080fe20000400000 */
[----:B------:R-:W-:Y:S01]  /*4dc0*/  F2FP.SATFINITE.E5M2.F32.PACK_AB_MERGE_C R71, RZ, R71, RZ ;  /* 0x00000047ff47723e */ /* 0x000fe200048060ff */
[----:B------:R1:W-:Y:S01]  /*4dd0*/  @!P3 STG.E.U8 desc[UR20][R16.64+0x19], R21 ;  /* 0x000019151000b986 */ /* 0x0003e2000c101114 */
[----:B------:R-:W-:Y:S01]  /*4de0*/  F2FP.SATFINITE.E5M2.F32.PACK_AB_MERGE_C R69, RZ, R69, RZ ;  /* 0x00000045ff45723e */ /* 0x000fe200048060ff */
[----:B------:R-:W-:Y:S01]  /*4df0*/  FMUL R56, R56, R12 ;  /* 0x0000000c38387220 */ /* 0x000fe20000400000 */
[----:B------:R-:W-:Y:S01]  /*4e00*/  F2FP.SATFINITE.E5M2.F32.PACK_AB_MERGE_C R25, RZ, R68, RZ ;  /* 0x00000044ff19723e */ /* 0x000fe200048060ff */
[----:B------:R-:W-:Y:S01]  /*4e10*/  @!P2 STG.E.U8 desc[UR20][R16.64+0x18], R71 ;  /* 0x000018471000a986 */ /* 0x000fe2000c101114 */
[----:B------:R-:W-:Y:S01]  /*4e20*/  ISETP.LT.OR P3, PT, R6, 0x9, !P1 ;  /* 0x000000090600780c */ /* 0x000fe20004f61670 */
[-C--:B------:R-:W-:Y:S01]  /*4e30*/  FMUL R23, R23, R12.reuse ;  /* 0x0000000c17177220 */ /* 0x080fe20000400000 */
[----:B------:R-:W-:Y:S01]  /*4e40*/  ISETP.GE.AND P2, PT, R24, 0x29, PT ;  /* 0x000000291800780c */ /* 0x000fe20003f46270 */
[----:B------:R-:W-:Y:S01]  /*4e50*/  @!P6 STG.E.U8 desc[UR20][R14.64+0x20], R69 ;  /* 0x000020450e00e986 */ /* 0x000fe2000c101114 */
[----:B------:R-:W-:Y:S01]  /*4e60*/  ISETP.LT.OR P0, PT, R6, 0x9, !P0 ;  /* 0x000000090600780c */ /* 0x000fe20004701670 */
[----:B------:R-:W-:Y:S01]  /*4e70*/  FMUL R22, R22, R12 ;  /* 0x0000000c16167220 */ /* 0x000fe20000400000 */
[----:B------:R-:W-:Y:S01]  /*4e80*/  ISETP.GE.AND P1, PT, R24, 0x2a, PT ;  /* 0x0000002a1800780c */ /* 0x000fe20003f26270 */
[----:B------:R-:W-:Y:S01]  /*4e90*/  @!P5 STG.E.U8 desc[UR20][R14.64+0x21], R25 ;  /* 0x000021190e00d986 */ /* 0x000fe2000c101114 */
[----:B------:R-:W-:-:S02]  /*4ea0*/  ISETP.LT.OR P6, PT, R6, 0x1, !P2 ;  /* 0x000000010600780c */ /* 0x000fc400057c1670 */
[C---:B------:R-:W-:Y:S02]  /*4eb0*/  ISETP.LT.OR P5, PT, R6.reuse, 0x1, !P1 ;  /* 0x000000010600780c */ /* 0x040fe40004fa1670 */
[----:B------:R-:W-:Y:S02]  /*4ec0*/  F2FP.SATFINITE.E5M2.F32.PACK_AB_MERGE_C R67, RZ, R67, RZ ;  /* 0x00000043ff43723e */ /* 0x000fe400048060ff */
[----:B0-----:R-:W-:Y:S02]  /*4ed0*/  F2FP.SATFINITE.E5M2.F32.PACK_AB_MERGE_C R5, RZ, R66, RZ ;  /* 0x00000042ff05723e */ /* 0x001fe400048060ff */
[----:B------:R-:W-:Y:S01]  /*4ee0*/  F2FP.SATFINITE.E5M2.F32.PACK_AB_MERGE_C R65, RZ, R65, RZ ;  /* 0x00000041ff41723e */ /* 0x000fe200048060ff */
[----:B------:R-:W-:Y:S01]  /*4ef0*/  @!P0 STG.E.U8 desc[UR20][R16.64+0x20], R67 ;  /* 0x0000204310008986 */ /* 0x000fe2000c101114 */
[----:B-1----:R-:W-:Y:S02]  /*4f00*/  F2FP.SATFINITE.E5M2.F32.PACK_AB_MERGE_C R21, RZ, R64, RZ ;  /* 0x00000040ff15723e */ /* 0x002fe400048060ff */
[C---:B------:R-:W-:Y:S01]  /*4f10*/  ISETP.LT.OR P1, PT, R6.reuse, 0x9, !P1 ;  /* 0x000000090600780c */ /* 0x040fe20004f21670 */
[----:B------:R0:W-:Y:S01]  /*4f20*/  @!P3 STG.E.U8 desc[UR20][R16.64+0x21], R5 ;  /* 0x000021051000b986 */ /* 0x0001e2000c101114 */
[----:B------:R-:W-:-:S02]  /*4f30*/  ISETP.LT.OR P2, PT, R6, 0x9, !P2 ;  /* 0x000000090600780c */ /* 0x000fc40005741670 */
[C---:B------:R-:W-:Y:S01]  /*4f40*/  ISETP.GE.AND P3, PT, R24.reuse, 0x31, PT ;  /* 0x000000311800780c */ /* 0x040fe20003f66270 */
[----:B------:R-:W-:Y:S01]  /*4f50*/  @!P6 STG.E.U8 desc[UR20][R14.64+0x28], R65 ;  /* 0x000028410e00e986 */ /* 0x000fe2000c101114 */
[----:B------:R-:W-:Y:S02]  /*4f60*/  ISETP.GE.AND P0, PT, R24, 0x32, PT ;  /* 0x000000321800780c */ /* 0x000fe40003f06270 */
[----:B------:R-:W-:Y:S01]  /*4f70*/  F2FP.SATFINITE.E5M2.F32.PACK_AB_MERGE_C R63, RZ, R63, RZ ;  /* 0x0000003fff3f723e */ /* 0x000fe200048060ff */
[----:B------:R1:W-:Y:S01]  /*4f80*/  @!P5 STG.E.U8 desc[UR20][R14.64+0x29], R21 ;  /* 0x000029150e00d986 */ /* 0x0003e2000c101114 */
[C---:B------:R-:W-:Y:S02]  /*4f90*/  ISETP.LT.OR P5, PT, R6.reuse, 0x1, !P3 ;  /* 0x000000010600780c */ /* 0x040fe40005fa1670 */
[----:B------:R-:W-:Y:S02]  /*4fa0*/  ISETP.LT.OR P6, PT, R6, 0x1, !P0 ;  /* 0x000000010600780c */ /* 0x000fe400047c1670 */
[----:B0-----:R-:W-:Y:S01]  /*4fb0*/  F2FP.SATFINITE.E5M2.F32.PACK_AB_MERGE_C R5, RZ, R62, RZ ;  /* 0x0000003eff05723e */ /* 0x001fe200048060ff */
[----:B------:R-:W-:Y:S01]  /*4fc0*/  @!P2 STG.E.U8 desc[UR20][R16.64+0x28], R63 ;  /* 0x0000283f1000a986 */ /* 0x000fe2000c101114 */
[----:B------:R-:W-:-:S02]  /*4fd0*/  F2FP.SATFINITE.E5M2.F32.PACK_AB_MERGE_C R61, RZ, R61, RZ ;  /* 0x0000003dff3d723e */ /* 0x000fc400048060ff */
[----:B------:R-:W-:Y:S01]  /*4fe0*/  ISETP.GE.AND P2, PT, R24, 0x3a, PT ;  /* 0x0000003a1800780c */ /* 0x000fe20003f46270 */
[----:B------:R0:W-:Y:S01]  /*4ff0*/  @!P1 STG.E.U8 desc[UR20][R16.64+0x29], R5 ;  /* 0x0000290510009986 */ /* 0x0001e2000c101114 */
[----:B------:R-:W-:Y:S02]  /*5000*/  ISETP.LT.OR P1, PT, R6, 0x9, !P3 ;  /* 0x000000090600780c */ /* 0x000fe40005f21670 */
[----:B-1----:R-:W-:Y:S01]  /*5010*/  F2FP.SATFINITE.E5M2.F32.PACK_AB_MERGE_C R21, RZ, R60, RZ ;  /* 0x0000003cff15723e */ /* 0x002fe200048060ff */
[----:B------:R-:W-:Y:S01]  /*5020*/  @!P5 STG.E.U8 desc[UR20][R14.64+0x30], R61 ;  /* 0x0000303d0e00d986 */ /* 0x000fe2000c101114 */
[----:B------:R-:W-:Y:S02]  /*5030*/  ISETP.GE.AND P3, PT, R24, 0x39, PT ;  /* 0x000000391800780c */ /* 0x000fe40003f66270 */
[C---:B------:R-:W-:Y:S01]  /*5040*/  ISETP.LT.OR P0, PT, R6.reuse, 0x9, !P0 ;  /* 0x000000090600780c */ /* 0x040fe20004701670 */
[----:B------:R1:W-:Y:S01]  /*5050*/  @!P6 STG.E.U8 desc[UR20][R14.64+0x31], R21 ;  /* 0x000031150e00e986 */ /* 0x0003e2000c101114 */
[----:B------:R-:W-:-:S02]  /*5060*/  ISETP.LT.OR P5, PT, R6, 0x1, !P3 ;  /* 0x000000010600780c */ /* 0x000fc40005fa1670 */
[C---:B------:R-:W-:Y:S02]  /*5070*/  ISETP.LT.OR P6, PT, R6.reuse, 0x1, !P2 ;  /* 0x000000010600780c */ /* 0x040fe400057c1670 */
[C---:B------:R-:W-:Y:S02]  /*5080*/  ISETP.LT.OR P3, PT, R6.reuse, 0x9, !P3 ;  /* 0x000000090600780c */ /* 0x040fe40005f61670 */
[----:B------:R-:W-:Y:S02]  /*5090*/  ISETP.LT.OR P2, PT, R6, 0x9, !P2 ;  /* 0x000000090600780c */ /* 0x000fe40005741670 */
[----:B------:R-:W-:Y:S02]  /*50a0*/  F2FP.SATFINITE.E5M2.F32.PACK_AB_MERGE_C R59, RZ, R59, RZ ;  /* 0x0000003bff3b723e */ /* 0x000fe400048060ff */
[----:B0-----:R-:W-:Y:S02]  /*50b0*/  F2FP.SATFINITE.E5M2.F32.PACK_AB_MERGE_C R5, RZ, R58, RZ ;  /* 0x0000003aff05723e */ /* 0x001fe400048060ff */
[----:B------:R-:W-:Y:S01]  /*50c0*/  F2FP.SATFINITE.E5M2.F32.PACK_AB_MERGE_C R57, RZ, R57, RZ ;  /* 0x00000039ff39723e */ /* 0x000fe200048060ff */
[----:B------:R0:W-:Y:S01]  /*50d0*/  @!P1 STG.E.U8 desc[UR20][R16.64+0x30], R59 ;  /* 0x0000303b10009986 */ /* 0x0001e2000c101114 */
[----:B-1----:R-:W-:-:S02]  /*50e0*/  F2FP.SATFINITE.E5M2.F32.PACK_AB_MERGE_C R21, RZ, R56, RZ ;  /* 0x00000038ff15723e */ /* 0x002fc400048060ff */
[----:B------:R-:W-:Y:S01]  /*50f0*/  F2FP.SATFINITE.E5M2.F32.PACK_AB_MERGE_C R23, RZ, R23, RZ ;  /* 0x00000017ff17723e */ /* 0x000fe200048060ff */
[----:B------:R0:W-:Y:S01]  /*5100*/  @!P0 STG.E.U8 desc[UR20][R16.64+0x31], R5 ;  /* 0x0000310510008986 */ /* 0x0001e2000c101114 */
[----:B------:R-:W-:-:S03]  /*5110*/  F2FP.SATFINITE.E5M2.F32.PACK_AB_MERGE_C R25, RZ, R22, RZ ;  /* 0x00000016ff19723e */ /* 0x000fc600048060ff */
[----:B------:R0:W-:Y:S04]  /*5120*/  @!P5 STG.E.U8 desc[UR20][R14.64+0x38], R57 ;  /* 0x000038390e00d986 */ /* 0x0001e8000c101114 */
[----:B------:R0:W-:Y:S04]  /*5130*/  @!P6 STG.E.U8 desc[UR20][R14.64+0x39], R21 ;  /* 0x000039150e00e986 */ /* 0x0001e8000c101114 */
[----:B------:R0:W-:Y:S04]  /*5140*/  @!P3 STG.E.U8 desc[UR20][R16.64+0x38], R23 ;  /* 0x000038171000b986 */ /* 0x0001e8000c101114 */
[----:B------:R0:W-:Y:S02]  /*5150*/  @!P2 STG.E.U8 desc[UR20][R16.64+0x39], R25 ;  /* 0x000039191000a986 */ /* 0x0001e4000c101114 */
.L_x_102:
[----:B------:R-:W-:Y:S05]  /*5160*/  BSYNC B0 ;  /* 0x0000000000007941 */ /* 0x000fea0003800000 */
.L_x_36:
[C---:B------:R-:W-:Y:S01]  /*5170*/  LEA R2, P0, R8.reuse, R2, 0x1 ;  /* 0x0000000208027211 */ /* 0x040fe200078008ff */
[----:B------:R-:W-:Y:S01]  /*5180*/  ULDC.64 UR6, c[0x0][0x650] ;  /* 0x0001940000067ab9 */ /* 0x000fe20000000a00 */
[----:B-----5:R-:W-:Y:S01]  /*5190*/  IMAD.U32 R4, RZ, RZ, UR16 ;  /* 0x00000010ff047e24 */ /* 0x020fe2000f8e00ff */
[----:B0-----:R-:W-:Y:S01]  /*51a0*/  PRMT R14, RZ, 0x7610, R14 ;  /* 0x00007610ff0e7816 */ /* 0x001fe2000000000e */
[----:B------:R-:W-:Y:S01]  /*51b0*/  IMAD.MOV.U32 R6, RZ, RZ, -0x1 ;  /* 0xffffffffff067424 */ /* 0x000fe200078e00ff */
[----:B------:R-:W-:Y:S01]  /*51c0*/  LEA.HI.X R3, R8, R3, R0, 0x1, P0 ;  /* 0x0000000308037211 */ /* 0x000fe200000f0c00 */
[----:B------:R0:W-:Y:S01]  /*51d0*/  SYNCS.ARRIVE.TRANS64.A1T0 RZ, [R4+UR24], RZ ;  /* 0x000000ff04ff79a7 */ /* 0x0001e20008100018 */
[----:B------:R-:W-:Y:S01]  /*51e0*/  ISETP.GE.U32.AND P0, PT, R2, UR6, PT ;  /* 0x0000000602007c0c */ /* 0x000fe2000bf06070 */
[----:B------:R-:W-:-:S03]  /*51f0*/  IMAD.MOV.U32 R5, RZ, RZ, -0x1 ;  /* 0xffffffffff057424 */ /* 0x000fc600078e00ff */
[----:B------:R-:W-:Y:S01]  /*5200*/  ISETP.GE.U32.AND.EX P0, PT, R3, UR7, PT, P0 ;  /* 0x0000000703007c0c */ /* 0x000fe2000bf06100 */
[----:B0-----:R-:W-:-:S12]  /*5210*/  IMAD.MOV.U32 R4, RZ, RZ, -0x1 ;  /* 0xffffffffff047424 */ /* 0x001fd800078e00ff */
[----:B------:R-:W-:Y:S05]  /*5220*/  @P0 BRA `(.L_x_103) ;  /* 0x0000000400600947 */ /* 0x000fea0003800000 */
[----:B------:R-:W0:Y:S01]  /*5230*/  S2R R26, SR_CTAID.X ;  /* 0x00000000001a7919 */ /* 0x000e220000002500 */
[----:B--234-:R-:W2:Y:S01]  /*5240*/  LDC.64 R20, c[0x0][0x628] ;  /* 0x00018a00ff147b82 */ /* 0x01cea20000000a00 */
[----:B------:R-:W-:Y:S01]  /*5250*/  ULDC UR6, c[0x0][0x150] ;  /* 0x0000540000067ab9 */ /* 0x000fe20000000800 */
[----:B-1----:R-:W-:Y:S01]  /*5260*/  IMAD.MOV.U32 R16, RZ, RZ, R2 ;  /* 0x000000ffff107224 */ /* 0x002fe200078e0002 */
[----:B------:R-:W1:Y:S01]  /*5270*/  S2R R28, SR_CTAID.Y ;  /* 0x00000000001c7919 */ /* 0x000e620000002600 */
[----:B------:R-:W-:-:S04]  /*5280*/  IMAD.MOV.U32 R17, RZ, RZ, R3 ;  /* 0x000000ffff117224 */ /* 0x000fc800078e0003 */
[----:B------:R-:W3:Y:S08]  /*5290*/  LDC R29, c[0x0][0x144] ;  /* 0x00005100ff1d7b82 */ /* 0x000ef00000000800 */
[----:B------:R-:W4:Y:S08]  /*52a0*/  LDC R6, c[0x0][0x630] ;  /* 0x00018c00ff067b82 */ /* 0x000f300000000800 */
[----:B------:R-:W1:Y:S01]  /*52b0*/  LDC.64 R24, c[0x0][0x620] ;  /* 0x00018800ff187b82 */ /* 0x000e620000000a00 */
[----:B--2---:R-:W-:-:S04]  /*52c0*/  ISETP.NE.U32.AND P0, PT, R20, RZ, PT ;  /* 0x000000ff1400720c */ /* 0x004fc80003f05070 */
[----:B------:R-:W-:Y:S02]  /*52d0*/  ISETP.NE.AND.EX P0, PT, R21, RZ, PT, P0 ;  /* 0x000000ff1500720c */ /* 0x000fe40003f05300 */
[----:B0-----:R-:W-:-:S05]  /*52e0*/  I2FP.F32.U32 R4, R26 ;  /* 0x0000001a00047245 */ /* 0x001fca0000201000 */
[----:B------:R-:W-:-:S04]  /*52f0*/  FMUL R4, R4, UR6 ;  /* 0x0000000604047c20 */ /* 0x000fc80008400000 */
[----:B------:R0:W2:Y:S02]  /*5300*/  F2I.U32.TRUNC.NTZ R27, R4 ;  /* 0x00000004001b7305 */ /* 0x0000a4000020f000 */
[----:B---34-:R-:W-:Y:S05]  /*5310*/  @!P0 BRA `(.L_x_104) ;  /* 0x0000000000288947 */ /* 0x018fea0003800000 */
[----:B------:R-:W3:Y:S02]  /*5320*/  LDC R5, c[0x0][0x634] ;  /* 0x00018d00ff057b82 */ /* 0x000ee40000000800 */
[----:B---3--:R-:W-:-:S05]  /*5330*/  IADD3 R17, P0, R2, R5, RZ ;  /* 0x0000000502117210 */ /* 0x008fca0007f1e0ff */
[----:B------:R-:W-:-:S04]  /*5340*/  IMAD.X R23, RZ, RZ, R3, P0 ;  /* 0x000000ffff177224 */ /* 0x000fc800000e0603 */
[----:B0-----:R-:W-:-:S04]  /*5350*/  IMAD.WIDE.U32 R4, R23, R20, RZ ;  /* 0x0000001417047225 */ /* 0x001fc800078e00ff */
[----:B------:R-:W-:-:S04]  /*5360*/  IMAD.WIDE.U32 R14, P0, R17, R21, R4 ;  /* 0x00000015110e7225 */ /* 0x000fc80007800004 */
[----:B------:R-:W-:-:S04]  /*5370*/  IMAD.WIDE.U32 R4, R17, R20, RZ ;  /* 0x0000001411047225 */ /* 0x000fc800078e00ff */
[----:B------:R-:W-:Y:S01]  /*5380*/  IMAD.X R17, RZ, RZ, RZ, P0 ;  /* 0x000000ffff117224 */ /* 0x000fe200000e06ff */
[----:B------:R-:W-:Y:S01]  /*5390*/  IADD3 RZ, P0, R5, R14, RZ ;  /* 0x0000000e05ff7210 */ /* 0x000fe20007f1e0ff */
[----:B------:R-:W-:-:S04]  /*53a0*/  IMAD.MOV.U32 R16, RZ, RZ, R15 ;  /* 0x000000ffff107224 */ /* 0x000fc800078e000f */
[----:B------:R-:W-:-:S08]  /*53b0*/  IMAD.WIDE.U32.X R16, R23, R21, R16, P0 ;  /* 0x0000001517107225 */ /* 0x000fd000000e0410 */
.L_x_104:
[-CC-:B------:R-:W-:Y:S01]  /*53c0*/  SHF.R.U64 R22, R16, R6.reuse, R17.reuse ;  /* 0x0000000610167219 */ /* 0x180fe20000001211 */
[----:B------:R-:W3:Y:S01]  /*53d0*/  LDC.64 R32, c[0x0][0x640] ;  /* 0x00019000ff207b82 */ /* 0x000ee20000000a00 */
[----:B0-----:R-:W-:Y:S01]  /*53e0*/  SHF.R.U32.HI R4, RZ, R6, R17 ;  /* 0x00000006ff047219 */ /* 0x001fe20000011611 */
[----:B--2---:R-:W-:Y:S01]  /*53f0*/  IMAD.MOV R27, RZ, RZ, -R27 ;  /* 0x000000ffff1b7224 */ /* 0x004fe200078e0a1b */
[----:B------:R-:W-:Y:S01]  /*5400*/  IADD3 R15, P0, RZ, -R22, RZ ;  /* 0x80000016ff0f7210 */ /* 0x000fe20007f1e0ff */
[----:B------:R-:W-:Y:S01]  /*5410*/  ULDC UR6, c[0x0][0x154] ;  /* 0x0000550000067ab9 */ /* 0x000fe20000000800 */
[----:B------:R-:W-:Y:S02]  /*5420*/  IMAD.MOV.U32 R17, RZ, RZ, 0x1 ;  /* 0x00000001ff117424 */ /* 0x000fe400078e00ff */
[----:B------:R-:W-:Y:S01]  /*5430*/  IMAD R27, R29, R27, R26 ;  /* 0x0000001b1d1b7224 */ /* 0x000fe200078e021a */
[----:B------:R-:W0:Y:S01]  /*5440*/  LDC R14, c[0x0][0x618] ;  /* 0x00018600ff0e7b82 */ /* 0x000e220000000800 */
[----:B------:R-:W-:-:S04]  /*5450*/  IMAD.X R5, RZ, RZ, ~R4, P0 ;  /* 0x000000ffff057224 */ /* 0x000fc800000e0e04 */
[-C--:B-1----:R-:W-:Y:S02]  /*5460*/  IMAD R6, R5, R24.reuse, RZ ;  /* 0x0000001805067224 */ /* 0x082fe400078e02ff */
[C---:B------:R-:W-:Y:S01]  /*5470*/  IMAD.WIDE.U32 R4, R15.reuse, R24, R2 ;  /* 0x000000180f047225 */ /* 0x040fe200078e0002 */
[----:B------:R-:W1:Y:S03]  /*5480*/  LDC R16, c[0x0][0x608] ;  /* 0x00018200ff107b82 */ /* 0x000e660000000800 */
[----:B------:R-:W-:Y:S01]  /*5490*/  IMAD R15, R15, R25, R6 ;  /* 0x000000190f0f7224 */ /* 0x000fe200078e0206 */
[----:B------:R-:W-:-:S03]  /*54a0*/  I2FP.F32.U32 R6, R28 ;  /* 0x0000001c00067245 */ /* 0x000fc60000201000 */
[----:B------:R-:W-:Y:S01]  /*54b0*/  IMAD.IADD R5, R5, 0x1, R15 ;  /* 0x0000000105057824 */ /* 0x000fe200078e020f */
[----:B------:R-:W2:Y:S01]  /*54c0*/  LDC R30, c[0x0][0x658] ;  /* 0x00019600ff1e7b82 */ /* 0x000ea20000000800 */
[----:B---3--:R-:W-:Y:S01]  /*54d0*/  ISETP.NE.U32.AND P0, PT, R32, RZ, PT ;  /* 0x000000ff2000720c */ /* 0x008fe20003f05070 */
[----:B------:R-:W-:-:S03]  /*54e0*/  IMAD.MOV.U32 R15, RZ, RZ, -0x1 ;  /* 0xffffffffff0f7424 */ /* 0x000fc600078e00ff */
[----:B------:R-:W-:-:S03]  /*54f0*/  ISETP.NE.AND.EX P0, PT, R33, RZ, PT, P0 ;  /* 0x000000ff2100720c */ /* 0x000fc60003f05300 */
[----:B------:R-:W3:Y:S01]  /*5500*/  LDC R25, c[0x0][0x148] ;  /* 0x00005200ff197b82 */ /* 0x000ee20000000800 */
[-CC-:B0-----:R-:W-:Y:S02]  /*5510*/  SHF.R.U64 R20, R4, R14.reuse, R5.reuse ;  /* 0x0000000e04147219 */ /* 0x181fe40000001205 */
[----:B------:R-:W-:Y:S01]  /*5520*/  SHF.R.U32.HI R5, RZ, R14, R5 ;  /* 0x0000000eff057219 */ /* 0x000fe20000011605 */
[----:B------:R-:W-:-:S04]  /*5530*/  FMUL R14, R6, UR6 ;  /* 0x00000006060e7c20 */ /* 0x000fc80008400000 */
[----:B------:R-:W0:Y:S01]  /*5540*/  LDC R26, c[0x0][0x600] ;  /* 0x00018000ff1a7b82 */ /* 0x000e220000000800 */
[----:B------:R4:W0:Y:S01]  /*5550*/  F2I.U32.TRUNC.NTZ R23, R14 ;  /* 0x0000000e00177305 */ /* 0x000822000020f000 */
[-CC-:B-1----:R-:W-:Y:S02]  /*5560*/  SHF.R.U64 R6, R20, R16.reuse, R5.reuse ;  /* 0x0000001014067219 */ /* 0x182fe40000001205 */
[----:B------:R-:W-:-:S04]  /*5570*/  SHF.R.U32.HI R5, RZ, R16, R5 ;  /* 0x00000010ff057219 */ /* 0x000fc80000011605 */
[----:B------:R-:W1:Y:S01]  /*5580*/  LDC R31, c[0x0][0x648] ;  /* 0x00019200ff1f7b82 */ /* 0x000e620000000800 */
[-CC-:B--2---:R-:W-:Y:S02]  /*5590*/  SHF.R.U64 R24, R6, R30.reuse, R5.reuse ;  /* 0x0000001e06187219 */ /* 0x184fe40000001205 */
[-C--:B------:R-:W-:Y:S02]  /*55a0*/  SHF.L.U32 R15, R15, R30.reuse, RZ ;  /* 0x0000001e0f0f7219 */ /* 0x080fe400000006ff */
[-C--:B------:R-:W-:Y:S01]  /*55b0*/  SHF.R.U32.HI R5, RZ, R30.reuse, R5 ;  /* 0x0000001eff057219 */ /* 0x080fe20000011605 */
[----:B------:R-:W-:Y:S01]  /*55c0*/  IMAD.MOV.U32 R4, RZ, RZ, R24 ;  /* 0x000000ffff047224 */ /* 0x000fe200078e0018 */
[----:B------:R-:W-:Y:S01]  /*55d0*/  SHF.L.U32 R30, R17, R30, RZ ;  /* 0x0000001e111e7219 */ /* 0x000fe200000006ff */
[----:B------:R-:W2:Y:S01]  /*55e0*/  LDC R34, c[0x0][0x638] ;  /* 0x00018e00ff227b82 */ /* 0x000ea20000000800 */
[----:B------:R-:W-:-:S07]  /*55f0*/  LOP3.LUT R29, RZ, R15, RZ, 0x33, !PT ;  /* 0x0000000fff1d7212 */ /* 0x000fce00078e33ff */
[----:B------:R-:W0:Y:S01]  /*5600*/  LDC R35, c[0x0][0x610] ;  /* 0x00018400ff237b82 */ /* 0x000e220000000800 */
        /* <DEDUP_REMOVED lines=11> */
.L_x_105:
[----:B-1----:R-:W-:Y:S01]  /*56c0*/  SHF.R.U64 R4, R4, R31, R5 ;  /* 0x0000001f04047219 */ /* 0x002fe20000001205 */
[----:B0-----:R-:W-:Y:S01]  /*56d0*/  VIADD R17, R26, 0xffffffff ;  /* 0xffffffff1a117836 */ /* 0x001fe20000000000 */
[----:B------:R-:W-:Y:S01]  /*56e0*/  LOP3.LUT R15, R6, R29, RZ, 0xc0, !PT ;  /* 0x0000001d060f7212 */ /* 0x000fe200078ec0ff */
[----:B------:R-:W-:Y:S02]  /*56f0*/  IMAD.MOV R23, RZ, RZ, -R23 ;  /* 0x000000ffff177224 */ /* 0x000fe400078e0a17 */
[----:B------:R-:W-:Y:S02]  /*5700*/  IMAD.MOV R5, RZ, RZ, -R4 ;  /* 0x000000ffff057224 */ /* 0x000fe400078e0a04 */
[----:B------:R-:W-:Y:S01]  /*5710*/  IMAD R6, R30, R4, R15 ;  /* 0x000000041e067224 */ /* 0x000fe200078e020f */
[----:B------:R-:W-:Y:S01]  /*5720*/  LOP3.LUT R15, R20, R17, RZ, 0xc0, !PT ;  /* 0x00000011140f7212 */ /* 0x000fe200078ec0ff */
[----:B---3--:R-:W-:Y:S02]  /*5730*/  @P4 IMAD R27, R25, R23, R28 ;  /* 0x00000017191b4224 */ /* 0x008fe400078e021c */
[----:B--2---:R-:W-:-:S02]  /*5740*/  IMAD R4, R5, R34, R24 ;  /* 0x0000002205047224 */ /* 0x004fc400078e0218 */
[----:B------:R-:W-:Y:S02]  /*5750*/  IMAD R6, R6, R35, R27 ;  /* 0x0000002306067224 */ /* 0x000fe400078e021b */
[----:B------:R-:W-:Y:S02]  /*5760*/  IMAD R5, R4, R26, R15 ;  /* 0x0000001a04057224 */ /* 0x000fe400078e020f */
[----:B------:R-:W-:-:S03]  /*5770*/  IMAD.MOV.U32 R14, RZ, RZ, 0x1 ;  /* 0x00000001ff0e7424 */ /* 0x000fc600078e00ff */
[----:B------:R-:W-:Y:S02]  /*5780*/  SEL R4, R5, R6, !P4 ;  /* 0x0000000605047207 */ /* 0x000fe40006000000 */
[----:B------:R-:W-:Y:S01]  /*5790*/  SEL R6, R6, R5, !P4 ;  /* 0x0000000506067207 */ /* 0x000fe20006000000 */
[----:B------:R-:W-:-:S07]  /*57a0*/  IMAD.MOV.U32 R5, RZ, RZ, R22 ;  /* 0x000000ffff057224 */ /* 0x000fce00078e0016 */
.L_x_103:
[----:B------:R-:W-:Y:S02]  /*57b0*/  LOP3.LUT P0, RZ, R14, 0xff, RZ, 0xc0, !PT ;  /* 0x000000ff0eff7812 */ /* 0x000fe4000780c0ff */
[----:B------:R-:W-:-:S11]  /*57c0*/  LOP3.LUT R87, R87, 0x1, RZ, 0x3c, !PT ;  /* 0x0000000157577812 */ /* 0x000fd600078e3cff */
[----:B------:R-:W-:Y:S05]  /*57d0*/  @P0 BRA `(.L_x_106) ;  /* 0xffffffbc00ec0947 */ /* 0x000fea000383ffff */
[----:B------:R-:W-:Y:S05]  /*57e0*/  EXIT ;  /* 0x000000000000794d */ /* 0x000fea0003800000 */
.L_x_14:
[----:B------:R-:W-:-:S08]  /*57f0*/  ISETP.NE.AND P0, PT, R20, RZ, PT ;  /* 0x000000ff1400720c */ /* 0x000fd00003f05270 */
[----:B-----5:R-:W0:-:S00]  /*5800*/  USETMAXREG.DEALLOC.CTAPOOL 0x28 ;  /* 0x00000028000079c8 */ /* 0x020e0000080e0500 */
[----:B------:R-:W-:Y:S05]  /*5810*/  @P0 EXIT ;  /* 0x000000000000094d */ /* 0x000fea0003800000 */
[----:B0-----:R-:W-:Y:S01]  /*5820*/  LOP3.LUT P0, RZ, R16, 0xff, RZ, 0xc0, !PT ;  /* 0x000000ff10ff7812 */ /* 0x001fe2000780c0ff */
[----:B------:R-:W-:Y:S02]  /*5830*/  IMAD.MOV.U32 R13, RZ, RZ, 0x1 ;  /* 0x00000001ff0d7424 */ /* 0x000fe400078e00ff */
[----:B------:R-:W-:-:S10]  /*5840*/  IMAD.MOV.U32 R12, RZ, RZ, RZ ;  /* 0x000000ffff0c7224 */ /* 0x000fd400078e00ff */
[----:B------:R-:W-:Y:S05]  /*5850*/  @!P0 BRA `(.L_x_107) ;  /* 0x0000000c00008947 */ /* 0x000fea0003800000 */
[----:B------:R-:W-:Y:S01]  /*5860*/  LOP3.LUT P0, RZ, R11, 0x1f, RZ, 0xc0, !PT ;  /* 0x0000001f0bff7812 */ /* 0x000fe2000780c0ff */
[----:B------:R-:W-:Y:S01]  /*5870*/  ULDC UR5, c[0x0][0x658] ;  /* 0x0001960000057ab9 */ /* 0x000fe20000000800 */
[----:B------:R-:W-:Y:S01]  /*5880*/  UMOV UR6, 0xffffffff ;  /* 0xffffffff00067882 */ /* 0x000fe20000000000 */
[----:B------:R-:W-:Y:S01]  /*5890*/  BSSY B0, `(.L_x_107) ;  /* 0x00000bc000007945 */ /* 0x000fe20003800000 */
[----:B------:R-:W-:Y:S01]  /*58a0*/  USHF.L.U32 UR6, UR6, UR5, URZ ;  /* 0x0000000506067299 */ /* 0x000fe2000800063f */
[C---:B------:R-:W-:Y:S01]  /*58b0*/  ISETP.NE.AND P2, PT, R10.reuse, RZ, PT ;  /* 0x000000ff0a00720c */ /* 0x040fe20003f45270 */
[----:B------:R-:W-:Y:S01]  /*58c0*/  IMAD.MOV.U32 R15, RZ, RZ, 0x1 ;  /* 0x00000001ff0f7424 */ /* 0x000fe200078e00ff */
[----:B------:R-:W-:Y:S01]  /*58d0*/  ISETP.NE.OR P0, PT, R10, RZ, !P0 ;  /* 0x000000ff0a00720c */ /* 0x000fe20004705670 */
[----:B------:R-:W-:Y:S01]  /*58e0*/  IMAD.MOV.U32 R13, RZ, RZ, 0x1 ;  /* 0x00000001ff0d7424 */ /* 0x000fe200078e00ff */
[----:B------:R-:W-:Y:S01]  /*58f0*/  LOP3.LUT R14, R7, 0x2, RZ, 0xfc, !PT ;  /* 0x00000002070e7812 */ /* 0x000fe200078efcff */
[----:B------:R-:W-:Y:S01]  /*5900*/  IMAD.MOV.U32 R12, RZ, RZ, RZ ;  /* 0x000000ffff0c7224 */ /* 0x000fe200078e00ff */
[----:B------:R-:W-:Y:S01]  /*5910*/  ULDC UR4, c[0x0][0x600] ;  /* 0x0001800000047ab9 */ /* 0x000fe20000000800 */
[----:B------:R-:W-:Y:S01]  /*5920*/  UMOV UR7, 0x1 ;  /* 0x0000000100077882 */ /* 0x000fe20000000000 */
[----:B------:R-:W-:-:S02]  /*5930*/  UIADD3 UR22, UR13, 0x1, URZ ;  /* 0x000000010d167890 */ /* 0x000fc4000fffe03f */
[----:B------:R-:W-:Y:S02]  /*5940*/  UIADD3 UR16, UR4, -0x1, URZ ;  /* 0xffffffff04107890 */ /* 0x000fe4000fffe03f */
[----:B------:R-:W-:Y:S02]  /*5950*/  USHF.L.U32 UR18, UR7, UR5, URZ ;  /* 0x0000000507127299 */ /* 0x000fe4000800063f */
[----:B------:R-:W-:Y:S01]  /*5960*/  ULOP3.LUT UR17, URZ, UR6, URZ, 0x33, !UPT ;  /* 0x000000063f117292 */ /* 0x000fe2000f8e333f */
[----:B------:R-:W-:-:S11]  /*5970*/  ULDC.64 UR20, c[0x0][0x198] ;  /* 0x0000660000147ab9 */ /* 0x000fd60000000a00 */
.L_x_119:
[----:B------:R-:W-:-:S03]  /*5980*/  UMOV UR4, 0xffffffff ;  /* 0xffffffff00047882 */ /* 0x000fc60000000000 */
[----:B------:R-:W-:Y:S05]  /*5990*/  BRA.DIV UR4, `(.L_x_108) ;  /* 0x0000001e04307947 */ /* 0x000fea000b800000 */
[----:B------:R-:W-:-:S13]  /*59a0*/  ELECT P1, URZ, PT ;  /* 0x00000000003f782f */ /* 0x000fda0003820000 */
.L_x_156:
[----:B------:R-:W0:Y:S01]  /*59b0*/  LDC R10, c[0x0][0x28c] ;  /* 0x0000a300ff0a7b82 */ /* 0x000e220000000800 */
[----:B------:R-:W-:Y:S01]  /*59c0*/  BSSY B1, `(.L_x_109) ;  /* 0x0000035000017945 */ /* 0x000fe20003800000 */
[----:B0-----:R-:W-:-:S13]  /*59d0*/  ISETP.LT.OR P1, PT, R10, 0x1, !P1 ;  /* 0x000000010a00780c */ /* 0x001fda0004f21670 */
[----:B------:R-:W-:Y:S05]  /*59e0*/  @P1 BRA `(.L_x_110) ;  /* 0x0000000000c81947 */ /* 0x000fea0003800000 */
[----:B------:R-:W-:Y:S02]  /*59f0*/  IMAD.SHL.U32 R16, R4, 0x40, RZ ;  /* 0x0000004004107824 */ /* 0x000fe400078e00ff */
[----:B------:R-:W-:Y:S02]  /*5a00*/  IMAD.SHL.U32 R17, R6, 0x40, RZ ;  /* 0x0000004006117824 */ /* 0x000fe400078e00ff */
[----:B------:R-:W-:Y:S02]  /*5a10*/  IMAD.MOV.U32 R18, RZ, RZ, RZ ;  /* 0x000000ffff127224 */ /* 0x000fe400078e00ff */
[----:B------:R-:W-:Y:S02]  /*5a20*/  IMAD.U32 R20, RZ, RZ, UR22 ;  /* 0x00000016ff147e24 */ /* 0x000fe4000f8e00ff */
[----:B------:R-:W-:Y:S02]  /*5a30*/  IMAD.MOV.U32 R4, RZ, RZ, R13 ;  /* 0x000000ffff047224 */ /* 0x000fe400078e000d */
[----:B------:R-:W-:-:S07]  /*5a40*/  IMAD.MOV.U32 R6, RZ, RZ, R12 ;  /* 0x000000ffff067224 */ /* 0x000fce00078e000c */
.L_x_114:
[----:B------:R-:W0:Y:S01]  /*5a50*/  S2R R11, SR_CgaCtaId ;  /* 0x00000000000b7919 */ /* 0x000e220000008800 */
[----:B------:R-:W-:-:S04]  /*5a60*/  MOV R10, 0x400 ;  /* 0x00000400000a7802 */ /* 0x000fc80000000f00 */
[----:B0-----:R-:W-:Y:S02]  /*5a70*/  LEA R21, R11, R10, 0x18 ;  /* 0x0000000a0b157211 */ /* 0x001fe400078ec0ff */
[----:B------:R-:W-:Y:S01]  /*5a80*/  SHF.L.U32 R10, R4, 0x1f, RZ ;  /* 0x0000001f040a7819 */ /* 0x000fe200000006ff */
[----:B------:R-:W0:Y:S02]  /*5a90*/  @!P2 LDC R11, c[0x0][0x500] ;  /* 0x00014000ff0bab82 */ /* 0x000e240000000800 */
[----:B------:R-:W-:-:S04]  /*5aa0*/  IMAD R19, R6, 0x8, R21 ;  /* 0x0000000806137824 */ /* 0x000fc800078e0215 */
[----:B------:R-:W1:Y:S02]  /*5ab0*/  SYNCS.PHASECHK.TRANS64.TRYWAIT P1, [R19+URZ+0xe0], R10 ;  /* 0x0000e00a130075a7 */ /* 0x000e64000802017f */
[----:B-1----:R-:W-:Y:S05]  /*5ac0*/  @!P1 BRA `(.L_x_111) ;  /* 0x0000001c00049947 */ /* 0x002fea0003800000 */
.L_x_157:
[----:B-1----:R-:W-:Y:S01]  /*5ad0*/  PRMT R10, R14, 0x9910, RZ ;  /* 0x000099100e0a7816 */ /* 0x002fe200000000ff */
[----:B0-----:R0:W-:Y:S03]  /*5ae0*/  @!P2 SYNCS.ARRIVE.TRANS64 RZ, [R19+URZ], R11 ;  /* 0x0000000b13ffa9a7 */ /* 0x0011e6000800003f */
[----:B------:R-:W-:-:S13]  /*5af0*/  ISETP.NE.AND P1, PT, R10, 0x2, PT ;  /* 0x000000020a00780c */ /* 0x000fda0003f25270 */
[----:B0-----:R-:W-:Y:S05]  /*5b00*/  @P1 BRA `(.L_x_112) ;  /* 0x0000000000041947 */ /* 0x001fea0003800000 */
[----:B------:R-:W-:Y:S01]  /*5b10*/  BPT.TRAP 0x1 ;  /* 0x000000040000795c */ /* 0x000fe20000300000 */
.L_x_112:
[----:B------:R-:W-:Y:S05]  /*5b20*/  @P0 BRA `(.L_x_113) ;  /* 0x0000000000040947 */ /* 0x000fea0003800000 */
[----:B------:R-:W-:Y:S01]  /*5b30*/  BPT.TRAP 0x1 ;  /* 0x000000040000795c */ /* 0x000fe20000300000 */
.L_x_113:
[----:B------:R-:W-:Y:S01]  /*5b40*/  IMAD R21, R6, 0x1000, R21 ;  /* 0x0000100006157824 */ /* 0x000fe200078e0215 */
[----:B------:R-:W-:Y:S01]  /*5b50*/  R2UR UR9, R19 ;  /* 0x00000000130972ca */ /* 0x000fe200000e0000 */
[----:B------:R-:W-:Y:S01]  /*5b60*/  VIADD R20, R20, 0xffffffff ;  /* 0xffffffff14147836 */ /* 0x000fe20000000000 */
[----:B------:R-:W-:Y:S01]  /*5b70*/  UIADD3 UR4, UP0, UR20, 0xf0, URZ ;  /* 0x000000f014047890 */ /* 0x000fe2000ff1e03f */
[----:B------:R-:W-:Y:S01]  /*5b80*/  R2UR UR11, R17 ;  /* 0x00000000110b72ca */ /* 0x000fe200000e0000 */
[----:B------:R-:W-:Y:S01]  /*5b90*/  UIADD3 UR24, UP1, UR20, 0x1f0, URZ ;  /* 0x000001f014187890 */ /* 0x000fe2000ff3e03f */
[----:B------:R-:W-:Y:S01]  /*5ba0*/  R2UR UR8, R21 ;  /* 0x00000000150872ca */ /* 0x000fe200000e0000 */
[----:B------:R-:W-:Y:S01]  /*5bb0*/  UIADD3.X UR5, URZ, UR21, URZ, UP0, !UPT ;  /* 0x000000153f057290 */ /* 0x000fe200087fe43f */
[----:B------:R-:W-:Y:S01]  /*5bc0*/  R2UR UR10, R18 ;  /* 0x00000000120a72ca */ /* 0x000fe200000e0000 */
[----:B------:R-:W-:Y:S01]  /*5bd0*/  VIADD R6, R6, 0x1 ;  /* 0x0000000106067836 */ /* 0x000fe20000000000 */
[----:B------:R-:W-:Y:S01]  /*5be0*/  R2UR UR12, R5 ;  /* 0x00000000050c72ca */ /* 0x000fe200000e0000 */
[----:B------:R-:W-:Y:S01]  /*5bf0*/  UIADD3.X UR25, URZ, UR21, URZ, UP1, !UPT ;  /* 0x000000153f197290 */ /* 0x000fe20008ffe43f */
[----:B------:R-:W-:Y:S01]  /*5c00*/  R2UR UR19, R16 ;  /* 0x00000000101372ca */ /* 0x000fe200000e0000 */
[----:B------:R-:W-:Y:S01]  /*5c10*/  UMOV UR6, 0x0 ;  /* 0x0000000000067882 */ /* 0x000fe20000000000 */
[----:B------:R-:W-:Y:S01]  /*5c20*/  ISETP.GT.AND P3, PT, R20, 0x1, PT ;  /* 0x000000011400780c */ /* 0x000fe20003f64270 */
[----:B------:R-:W-:Y:S01]  /*5c30*/  UMOV UR7, 0x10000000 ;  /* 0x1000000000077882 */ /* 0x000fe20000000000 */
[----:B------:R-:W-:Y:S01]  /*5c40*/  ISETP.NE.AND P1, PT, R6, 0x1c, PT ;  /* 0x0000001c0600780c */ /* 0x000fe20003f25270 */
[----:B------:R-:W-:-:S02]  /*5c50*/  VIADD R18, R18, 0x40 ;  /* 0x0000004012127836 */ /* 0x000fc40000000000 */
[----:B------:R-:W-:Y:S01]  /*5c60*/  UIADD3 UR14, UR8, 0x300, URZ ;  /* 0x00000300080e7890 */ /* 0x000fe2000fffe03f */
[----:B------:R-:W-:Y:S01]  /*5c70*/  SEL R11, RZ, 0x1, P1 ;  /* 0x00000001ff0b7807 */ /* 0x000fe20000800000 */
[----:B------:R-:W-:Y:S01]  /*5c80*/  UIADD3 UR15, UR8, 0x1c300, URZ ;  /* 0x0001c300080f7890 */ /* 0x000fe2000fffe03f */
[----:B------:R-:W-:Y:S02]  /*5c90*/  SEL R6, R6, RZ, P1 ;  /* 0x000000ff06067207 */ /* 0x000fe40000800000 */
[----:B------:R-:W-:Y:S02]  /*5ca0*/  LOP3.LUT R4, R4, R11, RZ, 0x3c, !PT ;  /* 0x0000000b04047212 */ /* 0x000fe400078e3cff */
[----:B------:R-:W-:Y:S02]  /*5cb0*/  UMOV UR8, UR14 ;  /* 0x0000000e00087c82 */ /* 0x000fe40008000000 */
[----:B------:R0:W-:Y:S02]  /*5cc0*/  UTMALDG.3D [UR8], [UR4], desc[UR6] ;  /* 0x00000608040075b4 */ /* 0x0001e40008011000 */
[----:B0-----:R-:W-:Y:S01]  /*5cd0*/  UMOV UR8, UR15 ;  /* 0x0000000f00087c82 */ /* 0x001fe20008000000 */
[----:B------:R-:W-:-:S02]  /*5ce0*/  UMOV UR11, UR19 ;  /* 0x00000013000b7c82 */ /* 0x000fc40008000000 */
[----:B------:R0:W-:Y:S02]  /*5cf0*/  UTMALDG.3D [UR8], [UR24], desc[UR6] ;  /* 0x00000608180075b4 */ /* 0x0001e40008011000 */
[----:B0-----:R-:W-:Y:S05]  /*5d00*/  @P3 BRA `(.L_x_114) ;  /* 0xfffffffc00503947 */ /* 0x001fea000383ffff */
.L_x_110:
[----:B------:R-:W-:Y:S05]  /*5d10*/  BSYNC B1 ;  /* 0x0000000000017941 */ /* 0x000fea0003800000 */
.L_x_109:
[----:B------:R-:W-:Y:S01]  /*5d20*/  LOP3.LUT P5, RZ, R15, 0xff, RZ, 0xc0, !PT ;  /* 0x000000ff0fff7812 */ /* 0x000fe200078ac0ff */
[----:B------:R-:W-:Y:S01]  /*5d30*/  VIADD R11, R12, UR13 ;  /* 0x0000000d0c0b7c36 */ /* 0x000fe20008000000 */
[----:B------:R-:W-:Y:S01]  /*5d40*/  ULDC.64 UR4, c[0x0][0x650] ;  /* 0x0001940000047ab9 */ /* 0x000fe20000000a00 */
[----:B------:R-:W-:Y:S01]  /*5d50*/  IMAD.U32 R6, RZ, RZ, UR13 ;  /* 0x0000000dff067e24 */ /* 0x000fe2000f8e00ff */
[----:B------:R-:W-:Y:S01]  /*5d60*/  UISETP.GE.U32.AND UP0, UPT, UR13, 0x1c, UPT ;  /* 0x0000001c0d00788c */ /* 0x000fe2000bf06070 */
[----:B------:R-:W-:Y:S01]  /*5d70*/  BSSY B1, `(.L_x_115) ;  /* 0x000006b000017945 */ /* 0x000fe20003800000 */
[----:B------:R-:W-:Y:S02]  /*5d80*/  ISETP.GT.U32.AND P1, PT, R11, 0x1b, PT ;  /* 0x0000001b0b00780c */ /* 0x000fe40003f24070 */
[----:B------:R-:W-:Y:S02]  /*5d90*/  PRMT R10, RZ, 0x7610, R10 ;  /* 0x00007610ff0a7816 */ /* 0x000fe4000000000a */
[----:B------:R-:W-:-:S02]  /*5da0*/  ISETP.LT.U32.AND P1, PT, R6, 0x1c, P1 ;  /* 0x0000001c0600780c */ /* 0x000fc40000f21070 */
[----:B------:R-:W-:Y:S01]  /*5db0*/  PLOP3.LUT P3, PT, PT, PT, UP0, 0x80, 0x0 ;  /* 0x000000000000781c */ /* 0x000fe20003f6f008 */
[----:B------:R-:W0:Y:S01]  /*5dc0*/  @P5 S2R R5, SR_CgaCtaId ;  /* 0x0000000000055919 */ /* 0x000e220000008800 */
[----:B------:R-:W-:Y:S02]  /*5dd0*/  @P5 MOV R4, 0x400 ;  /* 0x0000040000045802 */ /* 0x000fe40000000f00 */
[----:B------:R-:W-:Y:S02]  /*5de0*/  SEL R6, RZ, 0x1, !P1 ;  /* 0x00000001ff067807 */ /* 0x000fe40004800000 */
[----:B------:R-:W-:Y:S02]  /*5df0*/  PRMT R15, RZ, 0x7610, R15 ;  /* 0x00007610ff0f7816 */ /* 0x000fe4000000000f */
[----:B------:R-:W-:Y:S01]  /*5e00*/  LOP3.LUT R13, R13, R6, RZ, 0x3c, !PT ;  /* 0x000000060d0d7212 */ /* 0x000fe200078e3cff */
[----:B------:R-:W-:Y:S01]  /*5e10*/  IMAD.MOV.U32 R6, RZ, RZ, -0x1 ;  /* 0xffffffffff067424 */ /* 0x000fe200078e00ff */
[----:B0-----:R-:W-:-:S04]  /*5e20*/  @P5 LEA R4, R5, R4, 0x18 ;  /* 0x0000000405045211 */ /* 0x001fc800078ec0ff */
[----:B------:R0:W-:Y:S01]  /*5e30*/  @P5 SYNCS.ARRIVE.TRANS64.A1T0 RZ, [R4+URZ+0x1f8], RZ ;  /* 0x0001f8ff04ff59a7 */ /* 0x0001e2000810003f */
[----:B------:R-:W-:-:S04]  /*5e40*/  IADD3 R2, P5, R2, R8, RZ ;  /* 0x0000000802027210 */ /* 0x000fc80007fbe0ff */
[----:B------:R-:W-:Y:S01]  /*5e50*/  ISETP.GE.U32.AND P1, PT, R2, UR4, PT ;  /* 0x0000000402007c0c */ /* 0x000fe2000bf26070 */
[----:B------:R-:W-:Y:S01]  /*5e60*/  IMAD.X R3, R3, 0x1, R0, P5 ;  /* 0x0000000103037824 */ /* 0x000fe200028e0600 */
[----:B0-----:R-:W-:-:S04]  /*5e70*/  SHF.R.U32.HI R4, RZ, 0x2, R11 ;  /* 0x00000002ff047819 */ /* 0x001fc8000001160b */
[----:B------:R-:W-:Y:S01]  /*5e80*/  ISETP.GE.U32.AND.EX P1, PT, R3, UR5, PT, P1 ;  /* 0x0000000503007c0c */ /* 0x000fe2000bf26110 */
[----:B------:R-:W-:-:S04]  /*5e90*/  IMAD.WIDE.U32 R4, R4, 0x24924925, RZ ;  /* 0x2492492504047825 */ /* 0x000fc800078e00ff */
[----:B------:R-:W-:Y:S01]  /*5ea0*/  IMAD R12, R5, -0x1c, R11 ;  /* 0xffffffe4050c7824 */ /* 0x000fe200078e020b */
[----:B------:R-:W-:Y:S01]  /*5eb0*/  @P3 LOP3.LUT R13, R13, 0x1, R5, 0x78, !PT ;  /* 0x000000010d0d3812 */ /* 0x000fe200078e7805 */
[----:B------:R-:W-:Y:S02]  /*5ec0*/  IMAD.MOV.U32 R4, RZ, RZ, -0x1 ;  /* 0xffffffffff047424 */ /* 0x000fe400078e00ff */
[----:B------:R-:W-:-:S04]  /*5ed0*/  IMAD.MOV.U32 R5, RZ, RZ, -0x1 ;  /* 0xffffffffff057424 */ /* 0x000fc800078e00ff */
[----:B------:R-:W-:Y:S05]  /*5ee0*/  @P1 BRA `(.L_x_116) ;  /* 0x00000004004c1947 */ /* 0x000fea0003800000 */
[----:B------:R-:W0:Y:S01]  /*5ef0*/  S2R R17, SR_CTAID.X ;  /* 0x0000000000117919 */ /* 0x000e220000002500 */
[----:B------:R-:W-:Y:S01]  /*5f00*/  ULDC.64 UR4, c[0x0][0x628] ;  /* 0x00018a0000047ab9 */ /* 0x000fe20000000a00 */
[----:B------:R-:W1:Y:S01]  /*5f10*/  LDC R18, c[0x0][0x144] ;  /* 0x00005100ff127b82 */ /* 0x000e620000000800 */
[----:B------:R-:W-:Y:S01]  /*5f20*/  ISETP.NE.U32.AND P1, PT, RZ, UR4, PT ;  /* 0x00000004ff007c0c */ /* 0x000fe2000bf25070 */
[----:B------:R-:W2:Y:S01]  /*5f30*/  S2R R6, SR_CTAID.Y ;  /* 0x0000000000067919 */ /* 0x000ea20000002600 */
[----:B------:R-:W-:Y:S01]  /*5f40*/  ULDC UR6, c[0x0][0x150] ;  /* 0x0000540000067ab9 */ /* 0x000fe20000000800 */
[----:B------:R-:W-:Y:S01]  /*5f50*/  ULDC UR7, c[0x0][0x630] ;  /* 0x00018c0000077ab9 */ /* 0x000fe20000000800 */
[----:B------:R-:W-:Y:S01]  /*5f60*/  ISETP.NE.AND.EX P1, PT, RZ, UR5, PT, P1 ;  /* 0x00000005ff007c0c */ /* 0x000fe2000bf25310 */
[----:B------:R-:W-:Y:S01]  /*5f70*/  IMAD.MOV.U32 R4, RZ, RZ, R2 ;  /* 0x000000ffff047224 */ /* 0x000fe200078e0002 */
[----:B0-----:R-:W-:-:S05]  /*5f80*/  I2FP.F32.U32 R5, R17 ;  /* 0x0000001100057245 */ /* 0x001fca0000201000 */
[----:B------:R-:W-:Y:S01]  /*5f90*/  FMUL R20, R5, UR6 ;  /* 0x0000000605147c20 */ /* 0x000fe20008400000 */
[----:B------:R-:W-:-:S05]  /*5fa0*/  IMAD.MOV.U32 R5, RZ, RZ, R3 ;  /* 0x000000ffff057224 */ /* 0x000fca00078e0003 */
[----:B--2---:R-:W-:Y:S05]  /*5fb0*/  @!P1 BRA `(.L_x_117) ;  /* 0x0000000000289947 */ /* 0x004fea0003800000 */
[----:B------:R-:W-:Y:S02]  /*5fc0*/  ULDC UR6, c[0x0][0x634] ;  /* 0x00018d0000067ab9 */ /* 0x000fe40000000800 */
[----:B------:R-:W-:-:S05]  /*5fd0*/  IADD3 R5, P1, R2, UR6, RZ ;  /* 0x0000000602057c10 */ /* 0x000fca000ff3e0ff */
[----:B------:R-:W-:-:S04]  /*5fe0*/  IMAD.X R19, RZ, RZ, R3, P1 ;  /* 0x000000ffff137224 */ /* 0x000fc800008e0603 */
[----:B------:R-:W-:-:S04]  /*5ff0*/  IMAD.WIDE.U32 R10, R19, UR4, RZ ;  /* 0x00000004130a7c25 */ /* 0x000fc8000f8e00ff */
[----:B------:R-:W-:-:S04]  /*6000*/  IMAD.WIDE.U32 R10, P1, R5, UR5, R10 ;  /* 0x00000005050a7c25 */ /* 0x000fc8000f82000a */
[----:B------:R-:W-:-:S04]  /*6010*/  IMAD.WIDE.U32 R4, R5, UR4, RZ ;  /* 0x0000000405047c25 */ /* 0x000fc8000f8e00ff */
[----:B------:R-:W-:Y:S01]  /*6020*/  IMAD.MOV.U32 R4, RZ, RZ, R11 ;  /* 0x000000ffff047224 */ /* 0x000fe200078e000b */
[----:B------:R-:W-:Y:S01]  /*6030*/  IADD3 RZ, P3, R5, R10, RZ ;  /* 0x0000000a05ff7210 */ /* 0x000fe20007f7e0ff */
[----:B------:R-:W-:-:S04]  /*6040*/  IMAD.X R5, RZ, RZ, RZ, P1 ;  /* 0x000000ffff057224 */ /* 0x000fc800008e06ff */
[----:B------:R-:W-:-:S08]  /*6050*/  IMAD.WIDE.U32.X R4, R19, UR5, R4, P3 ;  /* 0x0000000513047c25 */ /* 0x000fd000098e0404 */
.L_x_117:
[--C-:B------:R-:W-:Y:S01]  /*6060*/  SHF.R.U64 R16, R4, UR7, R5.reuse ;  /* 0x0000000704107c19 */ /* 0x100fe20008001205 */
[----:B------:R-:W0:Y:S01]  /*6070*/  F2I.U32.TRUNC.NTZ R20, R20 ;  /* 0x0000001400147305 */ /* 0x000e22000020f000 */
[----:B------:R-:W-:Y:S01]  /*6080*/  SHF.R.U32.HI R4, RZ, UR7, R5 ;  /* 0x00000007ff047c19 */ /* 0x000fe20008011605 */
[----:B------:R-:W-:Y:S01]  /*6090*/  ULDC.64 UR4, c[0x0][0x620] ;  /* 0x0001880000047ab9 */ /* 0x000fe20000000a00 */
[----:B------:R-:W-:Y:S01]  /*60a0*/  IADD3 R11, P1, RZ, -R16, RZ ;  /* 0x80000010ff0b7210 */ /* 0x000fe20007f3e0ff */
[----:B------:R-:W-:Y:S01]  /*60b0*/  ULDC.64 UR6, c[0x0][0x640] ;  /* 0x0001900000067ab9 */ /* 0x000fe20000000a00 */
[----:B------:R-:W2:Y:S03]  /*60c0*/  LDC R21, c[0x0][0x148] ;  /* 0x00005200ff157b82 */ /* 0x000ea60000000800 */
[----:B------:R-:W-:Y:S01]  /*60d0*/  IMAD.X R4, RZ, RZ, ~R4, P1 ;  /* 0x000000ffff047224 */ /* 0x000fe200008e0e04 */
[----:B------:R-:W-:-:S03]  /*60e0*/  ISETP.NE.U32.AND P1, PT, RZ, UR6, PT ;  /* 0x00000006ff007c0c */ /* 0x000fc6000bf25070 */
[----:B------:R-:W-:Y:S01]  /*60f0*/  IMAD R10, R4, UR4, RZ ;  /* 0x00000004040a7c24 */ /* 0x000fe2000f8e02ff */
[----:B------:R-:W-:Y:S01]  /*6100*/  ISETP.NE.AND.EX P1, PT, RZ, UR7, PT, P1 ;  /* 0x00000007ff007c0c */ /* 0x000fe2000bf25310 */
[----:B------:R-:W-:Y:S01]  /*6110*/  IMAD.WIDE.U32 R4, R11, UR4, R2 ;  /* 0x000000040b047c25 */ /* 0x000fe2000f8e0002 */
[----:B------:R-:W-:-:S03]  /*6120*/  ULDC UR4, c[0x0][0x618] ;  /* 0x0001860000047ab9 */ /* 0x000fc60000000800 */
[----:B------:R-:W-:Y:S01]  /*6130*/  IMAD R11, R11, UR5, R10 ;  /* 0x000000050b0b7c24 */ /* 0x000fe2000f8e020a */
[----:B------:R-:W-:Y:S01]  /*6140*/  ULDC UR5, c[0x0][0x154] ;  /* 0x0000550000057ab9 */ /* 0x000fe20000000800 */
[----:B0-----:R-:W-:Y:S02]  /*6150*/  IMAD.MOV R10, RZ, RZ, -R20 ;  /* 0x000000ffff0a7224 */ /* 0x001fe400078e0a14 */
[----:B------:R-:W-:Y:S02]  /*6160*/  IMAD.IADD R5, R5, 0x1, R11 ;  /* 0x0000000105057824 */ /* 0x000fe400078e020b */
[----:B-1----:R-:W-:Y:S01]  /*6170*/  IMAD R17, R18, R10, R17 ;  /* 0x0000000a12117224 */ /* 0x002fe200078e0211 */
[----:B------:R-:W-:Y:S02]  /*6180*/  I2FP.F32.U32 R10, R6 ;  /* 0x00000006000a7245 */ /* 0x000fe40000201000 */
[--C-:B------:R-:W-:Y:S02]  /*6190*/  SHF.R.U64 R18, R4, UR4, R5.reuse ;  /* 0x0000000404127c19 */ /* 0x100fe40008001205 */
[----:B------:R-:W-:Y:S01]  /*61a0*/  SHF.R.U32.HI R5, RZ, UR4, R5 ;  /* 0x00000004ff057c19 */ /* 0x000fe20008011605 */
[----:B------:R-:W-:Y:S01]  /*61b0*/  FMUL R10, R10, UR5 ;  /* 0x000000050a0a7c20 */ /* 0x000fe20008400000 */
[----:B------:R-:W-:-:S02]  /*61c0*/  ULDC UR4, c[0x0][0x608] ;  /* 0x0001820000047ab9 */ /* 0x000fc40000000800 */
[--C-:B------:R-:W-:Y:S01]  /*61d0*/  SHF.R.U64 R20, R18, UR4, R5.reuse ;  /* 0x0000000412147c19 */ /* 0x100fe20008001205 */
[----:B------:R0:W1:Y:S01]  /*61e0*/  F2I.U32.TRUNC.NTZ R22, R10 ;  /* 0x0000000a00167305 */ /* 0x000062000020f000 */
[----:B------:R-:W-:Y:S01]  /*61f0*/  SHF.R.U32.HI R5, RZ, UR4, R5 ;  /* 0x00000004ff057c19 */ /* 0x000fe20008011605 */
[----:B------:R-:W-:-:S03]  /*6200*/  ULDC UR4, c[0x0][0x658] ;  /* 0x0001960000047ab9 */ /* 0x000fc60000000800 */
[--C-:B------:R-:W-:Y:S02]  /*6210*/  SHF.R.U64 R19, R20, UR4, R5.reuse ;  /* 0x0000000414137c19 */ /* 0x100fe40008001205 */
[----:B------:R-:W-:-:S03]  /*6220*/  SHF.R.U32.HI R23, RZ, UR4, R5 ;  /* 0x00000004ff177c19 */ /* 0x000fc60008011605 */
[----:B------:R-:W-:Y:S02]  /*6230*/  IMAD.MOV.U32 R4, RZ, RZ, R19 ;  /* 0x000000ffff047224 */ /* 0x000fe400078e0013 */
[----:B------:R-:W-:Y:S01]  /*6240*/  IMAD.MOV.U32 R5, RZ, RZ, R23 ;  /* 0x000000ffff057224 */ /* 0x000fe200078e0017 */
[----:B0-----:R-:W-:Y:S06]  /*6250*/  @!P1 BRA `(.L_x_118) ;  /* 0x0000000000289947 */ /* 0x001fec0003800000 */
        /* <DEDUP_REMOVED lines=10> */
.L_x_118:
[----:B------:R-:W-:Y:S01]  /*6300*/  ULDC UR4, c[0x0][0x648] ;  /* 0x0001920000047ab9 */ /* 0x000fe20000000800 */
[----:B-1----:R-:W-:Y:S01]  /*6310*/  IMAD.MOV R22, RZ, RZ, -R22 ;  /* 0x000000ffff167224 */ /* 0x002fe200078e0a16 */
[----:B------:R-:W-:Y:S01]  /*6320*/  SHF.R.U64 R5, R4, UR4, R5 ;  /* 0x0000000404057c19 */ /* 0x000fe20008001205 */
[----:B------:R-:W-:Y:S01]  /*6330*/  ULDC UR4, c[0x0][0x638] ;  /* 0x00018e0000047ab9 */ /* 0x000fe20000000800 */
[----:B------:R-:W-:Y:S01]  /*6340*/  LOP3.LUT R4, R20, UR17, RZ, 0xc0, !PT ;  /* 0x0000001114047c12 */ /* 0x000fe2000f8ec0ff */
[----:B--2---:R-:W-:Y:S01]  /*6350*/  @P4 IMAD R17, R21, R22, R6 ;  /* 0x0000001615114224 */ /* 0x004fe200078e0206 */
[----:B------:R-:W-:Y:S01]  /*6360*/  LOP3.LUT R18, R18, UR16, RZ, 0xc0, !PT ;  /* 0x0000001012127c12 */ /* 0x000fe2000f8ec0ff */
[----:B------:R-:W-:Y:S01]  /*6370*/  IMAD.MOV R6, RZ, RZ, -R5 ;  /* 0x000000ffff067224 */ /* 0x000fe200078e0a05 */
[----:B------:R-:W-:Y:S01]  /*6380*/  ULDC UR5, c[0x0][0x610] ;  /* 0x0001840000057ab9 */ /* 0x000fe20000000800 */
[----:B------:R-:W-:Y:S02]  /*6390*/  IMAD R4, R5, UR18, R4 ;  /* 0x0000001205047c24 */ /* 0x000fe4000f8e0204 */
[----:B------:R-:W-:Y:S01]  /*63a0*/  IMAD R19, R6, UR4, R19 ;  /* 0x0000000406137c24 */ /* 0x000fe2000f8e0213 */
[----:B------:R-:W-:Y:S01]  /*63b0*/  ULDC UR4, c[0x0][0x600] ;  /* 0x0001800000047ab9 */ /* 0x000fe20000000800 */
[----:B------:R-:W-:-:S02]  /*63c0*/  IMAD R17, R4, UR5, R17 ;  /* 0x0000000504117c24 */ /* 0x000fc4000f8e0211 */
[----:B------:R-:W-:Y:S02]  /*63d0*/  IMAD R6, R19, UR4, R18 ;  /* 0x0000000413067c24 */ /* 0x000fe4000f8e0212 */
[----:B------:R-:W-:Y:S02]  /*63e0*/  IMAD.MOV.U32 R10, RZ, RZ, 0x1 ;  /* 0x00000001ff0a7424 */ /* 0x000fe400078e00ff */
[----:B------:R-:W-:Y:S01]  /*63f0*/  IMAD.MOV.U32 R5, RZ, RZ, R16 ;  /* 0x000000ffff057224 */ /* 0x000fe200078e0010 */
[----:B------:R-:W-:Y:S02]  /*6400*/  SEL R4, R6, R17, !P4 ;  /* 0x0000001106047207 */ /* 0x000fe40006000000 */
[----:B------:R-:W-:-:S07]  /*6410*/  SEL R6, R17, R6, !P4 ;  /* 0x0000000611067207 */ /* 0x000fce0006000000 */
.L_x_116:
[----:B------:R-:W-:Y:S05]  /*6420*/  BSYNC B1 ;  /* 0x0000000000017941 */ /* 0x000fea0003800000 */
.L_x_115:
[----:B------:R-:W-:-:S13]  /*6430*/  LOP3.LUT P1, RZ, R10, 0xff, RZ, 0xc0, !PT ;  /* 0x000000ff0aff7812 */ /* 0x000fda000782c0ff */
[----:B------:R-:W-:Y:S05]  /*6440*/  @P1 BRA `(.L_x_119) ;  /* 0xfffffff4004c1947 */ /* 0x000fea000383ffff */
[----:B------:R-:W-:Y:S05]  /*6450*/  BSYNC B0 ;  /* 0x0000000000007941 */ /* 0x000fea0003800000 */
.L_x_107:
[----:B------:R-:W-:-:S03]  /*6460*/  UMOV UR4, 0xffffffff ;  /* 0xffffffff00047882 */ /* 0x000fc60000000000 */
[----:B------:R-:W-:Y:S05]  /*6470*/  BRA.DIV UR4, `(.L_x_120) ;  /* 0x0000001204ac7947 */ /* 0x000fea000b800000 */
[----:B------:R-:W-:-:S13]  /*6480*/  ELECT P0, URZ, PT ;  /* 0x00000000003f782f */ /* 0x000fda0003800000 */
.L_x_160:
[----:B------:R-:W-:Y:S04]  /*6490*/  BSSY B0, `(.L_x_121) ;  /* 0x0000103000007945 */ /* 0x000fe80003800000 */
[----:B------:R-:W-:Y:S05]  /*64a0*/  @!P0 BRA `(.L_x_122) ;  /* 0x0000001000048947 */ /* 0x000fea0003800000 */
[----:B------:R-:W-:-:S04]  /*64b0*/  LOP3.LUT R7, R7, 0x2, RZ, 0xfc, !PT ;  /* 0x0000000207077812 */ /* 0x000fc800078efcff */
[----:B------:R-:W-:-:S13]  /*64c0*/  ISETP.NE.AND P0, PT, R7, 0x3, PT ;  /* 0x000000030700780c */ /* 0x000fda0003f05270 */
[----:B------:R-:W-:Y:S05]  /*64d0*/  @!P0 BRA `(.L_x_123) ;  /* 0x0000000000048947 */ /* 0x000fea0003800000 */
[----:B------:R-:W-:Y:S01]  /*64e0*/  BPT.TRAP 0x1 ;  /* 0x000000040000795c */ /* 0x000fe20000300000 */
.L_x_123:
[----:B------:R-:W0:Y:S01]  /*64f0*/  S2R R3, SR_CgaCtaId ;  /* 0x0000000000037919 */ /* 0x000e220000008800 */
[----:B------:R-:W-:Y:S02]  /*6500*/  MOV R0, 0x400 ;  /* 0x0000040000007802 */ /* 0x000fe40000000f00 */
[----:B------:R-:W-:Y:S02]  /*6510*/  SHF.L.U32 R2, R13, 0x1f, RZ ;  /* 0x0000001f0d027819 */ /* 0x000fe400000006ff */
[----:B0-----:R-:W-:-:S05]  /*6520*/  LEA R3, R3, R0, 0x18 ;  /* 0x0000000003037211 */ /* 0x001fca00078ec0ff */
[----:B------:R-:W-:-:S04]  /*6530*/  VIADD R3, R3, 0xe0 ;  /* 0x000000e003037836 */ /* 0x000fc80000000000 */
[C---:B------:R-:W-:Y:S02]  /*6540*/  IMAD R5, R12.reuse, 0x8, R3 ;  /* 0x000000080c057824 */ /* 0x040fe400078e0203 */
[----:B------:R-:W-:Y:S02]  /*6550*/  VIADD R12, R12, 0x1 ;  /* 0x000000010c0c7836 */ /* 0x000fe40000000000 */
[----:B------:R-:W0:Y:S03]  /*6560*/  SYNCS.PHASECHK.TRANS64.TRYWAIT P0, [R5+URZ], R2 ;  /* 0x00000002050075a7 */ /* 0x000e26000800017f */
[----:B------:R-:W-:-:S04]  /*6570*/  ISETP.NE.AND P1, PT, R12, 0x1c, PT ;  /* 0x0000001c0c00780c */ /* 0x000fc80003f25270 */
[----:B------:R-:W-:Y:S02]  /*6580*/  SEL R0, RZ, 0x1, P1 ;  /* 0x00000001ff007807 */ /* 0x000fe40000800000 */
[----:B------:R-:W-:Y:S02]  /*6590*/  SEL R12, R12, RZ, P1 ;  /* 0x000000ff0c0c7207 */ /* 0x000fe40000800000 */
[----:B------:R-:W-:-:S03]  /*65a0*/  LOP3.LUT R13, R13, R0, RZ, 0x3c, !PT ;  /* 0x000000000d0d7212 */ /* 0x000fc600078e3cff */
[----:B------:R-:W-:Y:S01]  /*65b0*/  IMAD R7, R12, 0x8, R3 ;  /* 0x000000080c077824 */ /* 0x000fe200078e0203 */
[----:B------:R-:W-:Y:S01]  /*65c0*/  SHF.L.U32 R4, R13, 0x1f, RZ ;  /* 0x0000001f0d047819 */ /* 0x000fe200000006ff */
[----:B0-----:R-:W-:Y:S06]  /*65d0*/  @!P0 BRA `(.L_x_124) ;  /* 0x0000001000788947 */ /* 0x001fec0003800000 */
.L_x_161:
[----:B------:R-:W1:Y:S01]  /*65e0*/  SYNCS.PHASECHK.TRANS64.TRYWAIT P0, [R7+URZ], R4 ;  /* 0x00000004070075a7 */ /* 0x000e62000800017f */
[----:B------:R-:W-:-:S05]  /*65f0*/  VIADD R0, R12, 0x1 ;  /* 0x000000010c007836 */ /* 0x000fca0000000000 */
[----:B------:R-:W-:-:S04]  /*6600*/  ISETP.NE.AND P1, PT, R0, 0x1c, PT ;  /* 0x0000001c0000780c */ /* 0x000fc80003f25270 */
[----:B0-----:R-:W-:Y:S02]  /*6610*/  SEL R2, RZ, 0x1, P1 ;  /* 0x00000001ff027807 */ /* 0x001fe40000800000 */
[----:B------:R-:W-:Y:S02]  /*6620*/  SEL R0, R0, RZ, P1 ;  /* 0x000000ff00007207 */ /* 0x000fe40000800000 */
[----:B------:R-:W-:-:S03]  /*6630*/  LOP3.LUT R13, R13, R2, RZ, 0x3c, !PT ;  /* 0x000000020d0d7212 */ /* 0x000fc600078e3cff */
[----:B------:R-:W-:Y:S01]  /*6640*/  IMAD R6, R0, 0x8, R3 ;  /* 0x0000000800067824 */ /* 0x000fe200078e0203 */
[----:B------:R-:W-:Y:S01]  /*6650*/  SHF.L.U32 R5, R13, 0x1f, RZ ;  /* 0x0000001f0d057819 */ /* 0x000fe200000006ff */
[----:B-1----:R-:W-:Y:S06]  /*6660*/  @!P0 BRA `(.L_x_125) ;  /* 0x0000001000688947 */ /* 0x002fec0003800000 */
.L_x_162:
[----:B------:R-:W1:Y:S01]  /*6670*/  SYNCS.PHASECHK.TRANS64.TRYWAIT P0, [R6+URZ], R5 ;  /* 0x00000005060075a7 */ /* 0x000e62000800017f */
[----:B------:R-:W-:-:S05]  /*6680*/  VIADD R0, R0, 0x1 ;  /* 0x0000000100007836 */ /* 0x000fca0000000000 */
[----:B------:R-:W-:-:S04]  /*6690*/  ISETP.NE.AND P1, PT, R0, 0x1c, PT ;  /* 0x0000001c0000780c */ /* 0x000fc80003f25270 */
[----:B------:R-:W-:Y:S02]  /*66a0*/  SEL R2, RZ, 0x1, P1 ;  /* 0x00000001ff027807 */ /* 0x000fe40000800000 */
[----:B------:R-:W-:Y:S02]  /*66b0*/  SEL R0, R0, RZ, P1 ;  /* 0x000000ff00007207 */ /* 0x000fe40000800000 */
[----:B------:R-:W-:-:S03]  /*66c0*/  LOP3.LUT R13, R13, R2, RZ, 0x3c, !PT ;  /* 0x000000020d0d7212 */ /* 0x000fc600078e3cff */
[----:B0-----:R-:W-:Y:S01]  /*66d0*/  IMAD R7, R0, 0x8, R3 ;  /* 0x0000000800077824 */ /* 0x001fe200078e0203 */
[----:B------:R-:W-:Y:S01]  /*66e0*/  SHF.L.U32 R4, R13, 0x1f, RZ ;  /* 0x0000001f0d047819 */ /* 0x000fe200000006ff */
[----:B-1----:R-:W-:Y:S06]  /*66f0*/  @!P0 BRA `(.L_x_126) ;  /* 0x0000001000588947 */ /* 0x002fec0003800000 */
.L_x_163:
        /* <DEDUP_REMOVED lines=9> */
.L_x_164:
        /* <DEDUP_REMOVED lines=9> */
.L_x_165:
        /* <DEDUP_REMOVED lines=9> */
.L_x_166:
        /* <DEDUP_REMOVED lines=9> */
.L_x_167:
        /* <DEDUP_REMOVED lines=9> */
.L_x_168:
        /* <DEDUP_REMOVED lines=9> */
.L_x_169:
        /* <DEDUP_REMOVED lines=9> */
.L_x_170:
        /* <DEDUP_REMOVED lines=9> */
.L_x_171:
        /* <DEDUP_REMOVED lines=9> */
.L_x_172:
        /* <DEDUP_REMOVED lines=9> */
.L_x_173:
        /* <DEDUP_REMOVED lines=9> */
.L_x_174:
        /* <DEDUP_REMOVED lines=9> */
.L_x_175:
        /* <DEDUP_REMOVED lines=9> */
.L_x_176:
        /* <DEDUP_REMOVED lines=9> */
.L_x_177:
        /* <DEDUP_REMOVED lines=9> */
.L_x_178:
        /* <DEDUP_REMOVED lines=9> */
.L_x_179:
        /* <DEDUP_REMOVED lines=9> */
.L_x_180:
        /* <DEDUP_REMOVED lines=9> */
.L_x_181:
        /* <DEDUP_REMOVED lines=9> */
.L_x_182:
        /* <DEDUP_REMOVED lines=9> */
.L_x_183:
        /* <DEDUP_REMOVED lines=9> */
.L_x_184:
        /* <DEDUP_REMOVED lines=9> */
.L_x_185:
        /* <DEDUP_REMOVED lines=9> */
.L_x_186:
[----:B------:R-:W1:Y:S01]  /*73f0*/  SYNCS.PHASECHK.TRANS64.TRYWAIT P0, [R6+URZ], R5 ;  /* 0x00000005060075a7 */ /* 0x000e62000800017f */
[----:B------:R-:W-:-:S05]  /*7400*/  VIADD R0, R0, 0x1 ;  /* 0x0000000100007836 */ /* 0x000fca0000000000 */
[----:B------:R-:W-:-:S04]  /*7410*/  ISETP.NE.AND P1, PT, R0, 0x1c, PT ;  /* 0x0000001c0000780c */ /* 0x000fc80003f25270 */
[----:B------:R-:W-:Y:S02]  /*7420*/  SEL R2, RZ, 0x1, P1 ;  /* 0x00000001ff027807 */ /* 0x000fe40000800000 */
[----:B------:R-:W-:Y:S02]  /*7430*/  SEL R0, R0, RZ, P1 ;  /* 0x000000ff00007207 */ /* 0x000fe40000800000 */
[----:B------:R-:W-:Y:S01]  /*7440*/  LOP3.LUT R2, R13, R2, RZ, 0x3c, !PT ;  /* 0x000000020d027212 */ /* 0x000fe200078e3cff */
[----:B-1----:R-:W-:Y:S06]  /*7450*/  @!P0 BRA `(.L_x_150) ;  /* 0x0000000800e08947 */ /* 0x002fec0003800000 */
.L_x_187:
[----:B------:R-:W-:Y:S01]  /*7460*/  IMAD R3, R0, 0x8, R3 ;  /* 0x0000000800037824 */ /* 0x000fe200078e0203 */
[----:B------:R-:W-:-:S07]  /*7470*/  SHF.L.U32 R0, R2, 0x1f, RZ ;  /* 0x0000001f02007819 */ /* 0x000fce00000006ff */
.L_x_151:
[----:B--2---:R2:W3:Y:S02]  /*7480*/  SYNCS.PHASECHK.TRANS64.TRYWAIT P0, [R3+URZ], R0 ;  /* 0x00000000030075a7 */ /* 0x0044e4000800017f */
[----:B---3--:R-:W-:Y:S05]  /*7490*/  @!P0 NANOSLEEP.SYNCS 0x989680 ;  /* 0x009896800000895d */ /* 0x008fea0003900000 */
[----:B------:R-:W3:Y:S02]  /*74a0*/  @!P0 SYNCS.PHASECHK.TRANS64 P0, [R3+URZ], R0 ;  /* 0x00000000030085a7 */ /* 0x000ee4000800007f */
[----:B---3--:R-:W-:Y:S05]  /*74b0*/  @!P0 BRA `(.L_x_151) ;  /* 0xfffffffc00f08947 */ /* 0x008fea000383ffff */
.L_x_122:
[----:B------:R-:W-:Y:S05]  /*74c0*/  BSYNC B0 ;  /* 0x0000000000007941 */ /* 0x000fea0003800000 */
.L_x_121:
[----:B------:R-:W-:Y:S05]  /*74d0*/  EXIT ;  /* 0x000000000000794d */ /* 0x000fea0003800000 */
.L_x_16:
[----:B0-----:R-:W-:-:S04]  /*74e0*/  IMAD.U32 R15, RZ, RZ, UR15 ;  /* 0x0000000fff0f7e24 */ /* 0x001fc8000f8e00ff */
[----:B------:R0:W1:Y:S03]  /*74f0*/  SYNCS.PHASECHK.TRANS64.TRYWAIT P0, [R15+URZ+-0x8], R14 ;  /* 0xfffff80e0f0075a7 */ /* 0x000066000800017f */
[----:B-1----:R-:W-:Y:S05]  /*7500*/  @!P0 NANOSLEEP.SYNCS 0x989680 ;  /* 0x009896800000895d */ /* 0x002fea0003900000 */
[----:B------:R-:W1:Y:S02]  /*7510*/  @!P0 SYNCS.PHASECHK.TRANS64 P0, [R15+URZ+-0x8], R14 ;  /* 0xfffff80e0f0085a7 */ /* 0x000e64000800007f */
[----:B-1----:R-:W-:Y:S05]  /*7520*/  @!P0 BRA `(.L_x_16) ;  /* 0xfffffffc00ec8947 */ /* 0x002fea000383ffff */
[----:B------:R-:W-:Y:S05]  /*7530*/  BRA `(.L_x_152) ;  /* 0xffffffa000b07947 */ /* 0x000fea000383ffff */
.L_x_21:
[----:B-1----:R-:W-:-:S04]  /*7540*/  IMAD.U32 R15, RZ, RZ, UR6 ;  /* 0x00000006ff0f7e24 */ /* 0x002fc8000f8e00ff */
[----:B------:R1:W2:Y:S03]  /*7550*/  SYNCS.PHASECHK.TRANS64.TRYWAIT P0, [R15+URZ], R14 ;  /* 0x0000000e0f0075a7 */ /* 0x0002a6000800017f */
[----:B--2---:R-:W-:Y:S05]  /*7560*/  @!P0 NANOSLEEP.SYNCS 0x989680 ;  /* 0x009896800000895d */ /* 0x004fea0003900000 */
[----:B------:R-:W2:Y:S02]  /*7570*/  @!P0 SYNCS.PHASECHK.TRANS64 P0, [R15+URZ], R14 ;  /* 0x0000000e0f0085a7 */ /* 0x000ea4000800007f */
[----:B--2---:R-:W-:Y:S05]  /*7580*/  @!P0 BRA `(.L_x_21) ;  /* 0xfffffffc00ec8947 */ /* 0x004fea000383ffff */
[----:B------:R-:W-:Y:S05]  /*7590*/  BRA `(.L_x_20) ;  /* 0xffffffa400587947 */ /* 0x000fea000383ffff */
.L_x_27:
[----:B-1----:R-:W-:-:S04]  /*75a0*/  IMAD.U32 R16, RZ, RZ, UR9 ;  /* 0x00000009ff107e24 */ /* 0x002fc8000f8e00ff */
[----:B------:R1:W2:Y:S03]  /*75b0*/  SYNCS.PHASECHK.TRANS64.TRYWAIT P0, [R16+URZ], R15 ;  /* 0x0000000f100075a7 */ /* 0x0002a6000800017f */
[----:B--2---:R-:W-:Y:S05]  /*75c0*/  @!P0 NANOSLEEP.SYNCS 0x989680 ;  /* 0x009896800000895d */ /* 0x004fea0003900000 */
[----:B------:R-:W2:Y:S02]  /*75d0*/  @!P0 SYNCS.PHASECHK.TRANS64 P0, [R16+URZ], R15 ;  /* 0x0000000f100085a7 */ /* 0x000ea4000800007f */
[----:B--2---:R-:W-:Y:S05]  /*75e0*/  @!P0 BRA `(.L_x_27) ;  /* 0xfffffffc00ec8947 */ /* 0x004fea000383ffff */
[----:B------:R-:W-:Y:S05]  /*75f0*/  BRA `(.L_x_26) ;  /* 0xffffffa800ac7947 */ /* 0x000fea000383ffff */
.L_x_35:
[----:B0-----:R-:W-:-:S04]  /*7600*/  IMAD.U32 R15, RZ, RZ, UR15 ;  /* 0x0000000fff0f7e24 */ /* 0x001fc8000f8e00ff */
[----:B------:R0:W1:Y:S03]  /*7610*/  SYNCS.PHASECHK.TRANS64.TRYWAIT P0, [R15+URZ+0x8], R14 ;  /* 0x0000080e0f0075a7 */ /* 0x000066000800017f */
[----:B-1----:R-:W-:Y:S05]  /*7620*/  @!P0 NANOSLEEP.SYNCS 0x989680 ;  /* 0x009896800000895d */ /* 0x002fea0003900000 */
[----:B------:R-:W1:Y:S02]  /*7630*/  @!P0 SYNCS.PHASECHK.TRANS64 P0, [R15+URZ+0x8], R14 ;  /* 0x0000080e0f0085a7 */ /* 0x000e64000800007f */
[----:B-1----:R-:W-:Y:S05]  /*7640*/  @!P0 BRA `(.L_x_35) ;  /* 0xfffffffc00ec8947 */ /* 0x002fea000383ffff */
[----:B------:R-:W-:Y:S05]  /*7650*/  BRA `(.L_x_153) ;  /* 0xffffffb000e47947 */ /* 0x000fea000383ffff */
.L_x_108:
[----:B------:R-:W-:Y:S01]  /*7660*/  BSSY B1, `(.L_x_154) ;  /* 0x0000006000017945 */ /* 0x000fe20003800000 */
[----:B------:R-:W-:-:S07]  /*7670*/  IMAD.MOV.U32 R10, RZ, RZ, -0x1 ;  /* 0xffffffffff0a7424 */ /* 0x000fce00078e00ff */
[----:B------:R-:W-:Y:S05]  /*7680*/  WARPSYNC.COLLECTIVE R10, `(.L_x_155) ;  /* 0x000000000a0c7348 */ /* 0x000fea0003c00000 */
[----:B------:R-:W-:Y:S02]  /*7690*/  ELECT P1, UR62, PT ;  /* 0x00000000003e782f */ /* 0x000fe40003820000 */
[----:B------:R-:W-:Y:S01]  /*76a0*/  MOV R10, UR62 ;  /* 0x0000003e000a7c02 */ /* 0x000fe20008000f00 */
[----:B------:R-:W-:Y:S10]  /*76b0*/  ENDCOLLECTIVE ;  /* 0x000000000000791b */ /* 0x000ff40003800000 */
.L_x_155:
[----:B------:R-:W-:Y:S05]  /*76c0*/  BSYNC B1 ;  /* 0x0000000000017941 */ /* 0x000fea0003800000 */
.L_x_154:
[----:B------:R-:W-:Y:S05]  /*76d0*/  BRA `(.L_x_156) ;  /* 0xffffffe000b47947 */ /* 0x000fea000383ffff */
.L_x_111:
[----:B-1----:R1:W2:Y:S02]  /*76e0*/  SYNCS.PHASECHK.TRANS64.TRYWAIT P1, [R19+URZ+0xe0], R10 ;  /* 0x0000e00a130075a7 */ /* 0x0022a4000802017f */
[----:B--2---:R-:W-:Y:S05]  /*76f0*/  @!P1 NANOSLEEP.SYNCS 0x989680 ;  /* 0x009896800000995d */ /* 0x004fea0003900000 */
[----:B------:R-:W2:Y:S02]  /*7700*/  @!P1 SYNCS.PHASECHK.TRANS64 P1, [R19+URZ+0xe0], R10 ;  /* 0x0000e00a130095a7 */ /* 0x000ea4000802007f */
[----:B--2---:R-:W-:Y:S05]  /*7710*/  @!P1 BRA `(.L_x_111) ;  /* 0xfffffffc00f09947 */ /* 0x004fea000383ffff */
[----:B------:R-:W-:Y:S05]  /*7720*/  BRA `(.L_x_157) ;  /* 0xffffffe000e87947 */ /* 0x000fea000383ffff */
.L_x_120:
[----:B------:R-:W-:Y:S01]  /*7730*/  BSSY B0, `(.L_x_158) ;  /* 0x0000006000007945 */ /* 0x000fe20003800000 */
[----:B------:R-:W-:-:S07]  /*7740*/  IMAD.MOV.U32 R10, RZ, RZ, -0x1 ;  /* 0xffffffffff0a7424 */ /* 0x000fce00078e00ff */
[----:B------:R-:W-:Y:S05]  /*7750*/  WARPSYNC.COLLECTIVE R10, `(.L_x_159) ;  /* 0x000000000a0c7348 */ /* 0x000fea0003c00000 */
[----:B------:R-:W-:Y:S02]  /*7760*/  ELECT P1, UR62, PT ;  /* 0x00000000003e782f */ /* 0x000fe40003820000 */
[----:B------:R-:W-:Y:S01]  /*7770*/  MOV R10, UR62 ;  /* 0x0000003e000a7c02 */ /* 0x000fe20008000f00 */
[----:B------:R-:W-:Y:S10]  /*7780*/  ENDCOLLECTIVE ;  /* 0x000000000000791b */ /* 0x000ff40003800000 */
.L_x_159:
[----:B------:R-:W-:Y:S05]  /*7790*/  BSYNC B0 ;  /* 0x0000000000007941 */ /* 0x000fea0003800000 */
.L_x_158:
[----:B------:R-:W-:Y:S01]  /*77a0*/  PLOP3.LUT P0, PT, P1, PT, PT, 0x80, 0x0 ;  /* 0x000000000000781c */ /* 0x000fe20000f0f070 */
[----:B------:R-:W-:-:S12]  /*77b0*/  BRA `(.L_x_160) ;  /* 0xffffffec00347947 */ /* 0x000fd8000383ffff */
.L_x_124:
[----:B0-----:R0:W1:Y:S02]  /*77c0*/  SYNCS.PHASECHK.TRANS64.TRYWAIT P0, [R5+URZ], R2 ;  /* 0x00000002050075a7 */ /* 0x001064000800017f */
[----:B-1----:R-:W-:Y:S05]  /*77d0*/  @!P0 NANOSLEEP.SYNCS 0x989680 ;  /* 0x009896800000895d */ /* 0x002fea0003900000 */
[----:B------:R-:W1:Y:S02]  /*77e0*/  @!P0 SYNCS.PHASECHK.TRANS64 P0, [R5+URZ], R2 ;  /* 0x00000002050085a7 */ /* 0x000e64000800007f */
[----:B-1----:R-:W-:Y:S05]  /*77f0*/  @!P0 BRA `(.L_x_124) ;  /* 0xfffffffc00f08947 */ /* 0x002fea000383ffff */
[----:B------:R-:W-:Y:S05]  /*7800*/  BRA `(.L_x_161) ;  /* 0xffffffec00747947 */ /* 0x000fea000383ffff */
.L_x_125:
[----:B0-----:R0:W1:Y:S02]  /*7810*/  SYNCS.PHASECHK.TRANS64.TRYWAIT P0, [R7+URZ], R4 ;  /* 0x00000004070075a7 */ /* 0x001064000800017f */
[----:B-1----:R-:W-:Y:S05]  /*7820*/  @!P0 NANOSLEEP.SYNCS 0x989680 ;  /* 0x009896800000895d */ /* 0x002fea0003900000 */
[----:B------:R-:W1:Y:S02]  /*7830*/  @!P0 SYNCS.PHASECHK.TRANS64 P0, [R7+URZ], R4 ;  /* 0x00000004070085a7 */ /* 0x000e64000800007f */
[----:B-1----:R-:W-:Y:S05]  /*7840*/  @!P0 BRA `(.L_x_125) ;  /* 0xfffffffc00f08947 */ /* 0x002fea000383ffff */
[----:B------:R-:W-:Y:S05]  /*7850*/  BRA `(.L_x_162) ;  /* 0xffffffec00847947 */ /* 0x000fea000383ffff */
.L_x_126:
[----:B0-----:R0:W1:Y:S02]  /*7860*/  SYNCS.PHASECHK.TRANS64.TRYWAIT P0, [R6+URZ], R5 ;  /* 0x00000005060075a7 */ /* 0x001064000800017f */
[----:B-1----:R-:W-:Y:S05]  /*7870*/  @!P0 NANOSLEEP.SYNCS 0x989680 ;  /* 0x009896800000895d */ /* 0x002fea0003900000 */
[----:B------:R-:W1:Y:S02]  /*7880*/  @!P0 SYNCS.PHASECHK.TRANS64 P0, [R6+URZ], R5 ;  /* 0x00000005060085a7 */ /* 0x000e64000800007f */
[----:B-1----:R-:W-:Y:S05]  /*7890*/  @!P0 BRA `(.L_x_126) ;  /* 0xfffffffc00f08947 */ /* 0x002fea000383ffff */
[----:B------:R-:W-:Y:S05]  /*78a0*/  BRA `(.L_x_163) ;  /* 0xffffffec00947947 */ /* 0x000fea000383ffff */
.L_x_127:
[----:B0-----:R0:W1:Y:S02]  /*78b0*/  SYNCS.PHASECHK.TRANS64.TRYWAIT P0, [R7+URZ], R4 ;  /* 0x00000004070075a7 */ /* 0x001064000800017f */
[----:B-1----:R-:W-:Y:S05]  /*78c0*/  @!P0 NANOSLEEP.SYNCS 0x989680 ;  /* 0x009896800000895d */ /* 0x002fea0003900000 */
[----:B------:R-:W1:Y:S02]  /*78d0*/  @!P0 SYNCS.PHASECHK.TRANS64 P0, [R7+URZ], R4 ;  /* 0x00000004070085a7 */ /* 0x000e64000800007f */
[----:B-1----:R-:W-:Y:S05]  /*78e0*/  @!P0 BRA `(.L_x_127) ;  /* 0xfffffffc00f08947 */ /* 0x002fea000383ffff */
[----:B------:R-:W-:Y:S05]  /*78f0*/  BRA `(.L_x_164) ;  /* 0xffffffec00a47947 */ /* 0x000fea000383ffff */
.L_x_128:
[----:B0-----:R0:W1:Y:S02]  /*7900*/  SYNCS.PHASECHK.TRANS64.TRYWAIT P0, [R6+URZ], R5 ;  /* 0x00000005060075a7 */ /* 0x001064000800017f */
[----:B-1----:R-:W-:Y:S05]  /*7910*/  @!P0 NANOSLEEP.SYNCS 0x989680 ;  /* 0x009896800000895d */ /* 0x002fea0003900000 */
[----:B------:R-:W1:Y:S02]  /*7920*/  @!P0 SYNCS.PHASECHK.TRANS64 P0, [R6+URZ], R5 ;  /* 0x00000005060085a7 */ /* 0x000e64000800007f */
[----:B-1----:R-:W-:Y:S05]  /*7930*/  @!P0 BRA `(.L_x_128) ;  /* 0xfffffffc00f08947 */ /* 0x002fea000383ffff */
[----:B------:R-:W-:Y:S05]  /*7940*/  BRA `(.L_x_165) ;  /* 0xffffffec00b47947 */ /* 0x000fea000383ffff */
.L_x_129:
[----:B0-----:R0:W1:Y:S02]  /*7950*/  SYNCS.PHASECHK.TRANS64.TRYWAIT P0, [R7+URZ], R4 ;  /* 0x00000004070075a7 */ /* 0x001064000800017f */
[----:B-1----:R-:W-:Y:S05]  /*7960*/  @!P0 NANOSLEEP.SYNCS 0x989680 ;  /* 0x009896800000895d */ /* 0x002fea0003900000 */
[----:B------:R-:W1:Y:S02]  /*7970*/  @!P0 SYNCS.PHASECHK.TRANS64 P0, [R7+URZ], R4 ;  /* 0x00000004070085a7 */ /* 0x000e64000800007f */
[----:B-1----:R-:W-:Y:S05]  /*7980*/  @!P0 BRA `(.L_x_129) ;  /* 0xfffffffc00f08947 */ /* 0x002fea000383ffff */
[----:B------:R-:W-:Y:S05]  /*7990*/  BRA `(.L_x_166) ;  /* 0xffffffec00c47947 */ /* 0x000fea000383ffff */
.L_x_130:
[----:B0-----:R0:W1:Y:S02]  /*79a0*/  SYNCS.PHASECHK.TRANS64.TRYWAIT P0, [R6+URZ], R5 ;  /* 0x00000005060075a7 */ /* 0x001064000800017f */
[----:B-1----:R-:W-:Y:S05]  /*79b0*/  @!P0 NANOSLEEP.SYNCS 0x989680 ;  /* 0x009896800000895d */ /* 0x002fea0003900000 */
[----:B------:R-:W1:Y:S02]  /*79c0*/  @!P0 SYNCS.PHASECHK.TRANS64 P0, [R6+URZ], R5 ;  /* 0x00000005060085a7 */ /* 0x000e64000800007f */
[----:B-1----:R-:W-:Y:S05]  /*79d0*/  @!P0 BRA `(.L_x_130) ;  /* 0xfffffffc00f08947 */ /* 0x002fea000383ffff */
[----:B------:R-:W-:Y:S05]  /*79e0*/  BRA `(.L_x_167) ;  /* 0xffffffec00d47947 */ /* 0x000fea000383ffff */
.L_x_131:
[----:B0-----:R0:W1:Y:S02]  /*79f0*/  SYNCS.PHASECHK.TRANS64.TRYWAIT P0, [R7+URZ], R4 ;  /* 0x00000004070075a7 */ /* 0x001064000800017f */
[----:B-1----:R-:W-:Y:S05]  /*7a00*/  @!P0 NANOSLEEP.SYNCS 0x989680 ;  /* 0x009896800000895d */ /* 0x002fea0003900000 */
[----:B------:R-:W1:Y:S02]  /*7a10*/  @!P0 SYNCS.PHASECHK.TRANS64 P0, [R7+URZ], R4 ;  /* 0x00000004070085a7 */ /* 0x000e64000800007f */
[----:B-1----:R-:W-:Y:S05]  /*7a20*/  @!P0 BRA `(.L_x_131) ;  /* 0xfffffffc00f08947 */ /* 0x002fea000383ffff */
[----:B------:R-:W-:Y:S05]  /*7a30*/  BRA `(.L_x_168) ;  /* 0xffffffec00e47947 */ /* 0x000fea000383ffff */
.L_x_132:
[----:B0-----:R0:W1:Y:S02]  /*7a40*/  SYNCS.PHASECHK.TRANS64.TRYWAIT P0, [R6+URZ], R5 ;  /* 0x00000005060075a7 */ /* 0x001064000800017f */
[----:B-1----:R-:W-:Y:S05]  /*7a50*/  @!P0 NANOSLEEP.SYNCS 0x989680 ;  /* 0x009896800000895d */ /* 0x002fea0003900000 */
[----:B------:R-:W1:Y:S02]  /*7a60*/  @!P0 SYNCS.PHASECHK.TRANS64 P0, [R6+URZ], R5 ;  /* 0x00000005060085a7 */ /* 0x000e64000800007f */
[----:B-1----:R-:W-:Y:S05]  /*7a70*/  @!P0 BRA `(.L_x_132) ;  /* 0xfffffffc00f08947 */ /* 0x002fea000383ffff */
[----:B------:R-:W-:Y:S05]  /*7a80*/  BRA `(.L_x_169) ;  /* 0xffffffec00f47947 */ /* 0x000fea000383ffff */
.L_x_133:
[----:B0-----:R0:W1:Y:S02]  /*7a90*/  SYNCS.PHASECHK.TRANS64.TRYWAIT P0, [R7+URZ], R4 ;  /* 0x00000004070075a7 */ /* 0x001064000800017f */
[----:B-1----:R-:W-:Y:S05]  /*7aa0*/  @!P0 NANOSLEEP.SYNCS 0x989680 ;  /* 0x009896800000895d */ /* 0x002fea0003900000 */
[----:B------:R-:W1:Y:S02]  /*7ab0*/  @!P0 SYNCS.PHASECHK.TRANS64 P0, [R7+URZ], R4 ;  /* 0x00000004070085a7 */ /* 0x000e64000800007f */
[----:B-1----:R-:W-:Y:S05]  /*7ac0*/  @!P0 BRA `(.L_x_133) ;  /* 0xfffffffc00f08947 */ /* 0x002fea000383ffff */
[----:B------:R-:W-:Y:S05]  /*7ad0*/  BRA `(.L_x_170) ;  /* 0xfffffff000047947 */ /* 0x000fea000383ffff */
.L_x_134:
[----:B0-----:R0:W1:Y:S02]  /*7ae0*/  SYNCS.PHASECHK.TRANS64.TRYWAIT P0, [R6+URZ], R5 ;  /* 0x00000005060075a7 */ /* 0x001064000800017f */
[----:B-1----:R-:W-:Y:S05]  /*7af0*/  @!P0 NANOSLEEP.SYNCS 0x989680 ;  /* 0x009896800000895d */ /* 0x002fea0003900000 */
[----:B------:R-:W1:Y:S02]  /*7b00*/  @!P0 SYNCS.PHASECHK.TRANS64 P0, [R6+URZ], R5 ;  /* 0x00000005060085a7 */ /* 0x000e64000800007f */
[----:B-1----:R-:W-:Y:S05]  /*7b10*/  @!P0 BRA `(.L_x_134) ;  /* 0xfffffffc00f08947 */ /* 0x002fea000383ffff */
[----:B------:R-:W-:Y:S05]  /*7b20*/  BRA `(.L_x_171) ;  /* 0xfffffff000147947 */ /* 0x000fea000383ffff */
.L_x_135:
[----:B0-----:R0:W1:Y:S02]  /*7b30*/  SYNCS.PHASECHK.TRANS64.TRYWAIT P0, [R7+URZ], R4 ;  /* 0x00000004070075a7 */ /* 0x001064000800017f */
[----:B-1----:R-:W-:Y:S05]  /*7b40*/  @!P0 NANOSLEEP.SYNCS 0x989680 ;  /* 0x009896800000895d */ /* 0x002fea0003900000 */
[----:B------:R-:W1:Y:S02]  /*7b50*/  @!P0 SYNCS.PHASECHK.TRANS64 P0, [R7+URZ], R4 ;  /* 0x00000004070085a7 */ /* 0x000e64000800007f */
[----:B-1----:R-:W-:Y:S05]  /*7b60*/  @!P0 BRA `(.L_x_135) ;  /* 0xfffffffc00f08947 */ /* 0x002fea000383ffff */
[----:B------:R-:W-:Y:S05]  /*7b70*/  BRA `(.L_x_172) ;  /* 0xfffffff000247947 */ /* 0x000fea000383ffff */
.L_x_136:
[----:B0-----:R0:W1:Y:S02]  /*7b80*/  SYNCS.PHASECHK.TRANS64.TRYWAIT P0, [R6+URZ], R5 ;  /* 0x00000005060075a7 */ /* 0x001064000800017f */
[----:B-1----:R-:W-:Y:S05]  /*7b90*/  @!P0 NANOSLEEP.SYNCS 0x989680 ;  /* 0x009896800000895d */ /* 0x002fea0003900000 */
[----:B------:R-:W1:Y:S02]  /*7ba0*/  @!P0 SYNCS.PHASECHK.TRANS64 P0, [R6+URZ], R5 ;  /* 0x00000005060085a7 */ /* 0x000e64000800007f */
[----:B-1----:R-:W-:Y:S05]  /*7bb0*/  @!P0 BRA `(.L_x_136) ;  /* 0xfffffffc00f08947 */ /* 0x002fea000383ffff */
[----:B------:R-:W-:Y:S05]  /*7bc0*/  BRA `(.L_x_173) ;  /* 0xfffffff000347947 */ /* 0x000fea000383ffff */
.L_x_137:
[----:B0-----:R0:W1:Y:S02]  /*7bd0*/  SYNCS.PHASECHK.TRANS64.TRYWAIT P0, [R7+URZ], R4 ;  /* 0x00000004070075a7 */ /* 0x001064000800017f */
[----:B-1----:R-:W-:Y:S05]  /*7be0*/  @!P0 NANOSLEEP.SYNCS 0x989680 ;  /* 0x009896800000895d */ /* 0x002fea0003900000 */
[----:B------:R-:W1:Y:S02]  /*7bf0*/  @!P0 SYNCS.PHASECHK.TRANS64 P0, [R7+URZ], R4 ;  /* 0x00000004070085a7 */ /* 0x000e64000800007f */
[----:B-1----:R-:W-:Y:S05]  /*7c00*/  @!P0 BRA `(.L_x_137) ;  /* 0xfffffffc00f08947 */ /* 0x002fea000383ffff */
[----:B------:R-:W-:Y:S05]  /*7c10*/  BRA `(.L_x_174) ;  /* 0xfffffff000447947 */ /* 0x000fea000383ffff */
.L_x_138:
[----:B0-----:R0:W1:Y:S02]  /*7c20*/  SYNCS.PHASECHK.TRANS64.TRYWAIT P0, [R6+URZ], R5 ;  /* 0x00000005060075a7 */ /* 0x001064000800017f */
[----:B-1----:R-:W-:Y:S05]  /*7c30*/  @!P0 NANOSLEEP.SYNCS 0x989680 ;  /* 0x009896800000895d */ /* 0x002fea0003900000 */
[----:B------:R-:W1:Y:S02]  /*7c40*/  @!P0 SYNCS.PHASECHK.TRANS64 P0, [R6+URZ], R5 ;  /* 0x00000005060085a7 */ /* 0x000e64000800007f */
[----:B-1----:R-:W-:Y:S05]  /*7c50*/  @!P0 BRA `(.L_x_138) ;  /* 0xfffffffc00f08947 */ /* 0x002fea000383ffff */
[----:B------:R-:W-:Y:S05]  /*7c60*/  BRA `(.L_x_175) ;  /* 0xfffffff000547947 */ /* 0x000fea000383ffff */
.L_x_139:
[----:B0-----:R0:W1:Y:S02]  /*7c70*/  SYNCS.PHASECHK.TRANS64.TRYWAIT P0, [R7+URZ], R4 ;  /* 0x00000004070075a7 */ /* 0x001064000800017f */
[----:B-1----:R-:W-:Y:S05]  /*7c80*/  @!P0 NANOSLEEP.SYNCS 0x989680 ;  /* 0x009896800000895d */ /* 0x002fea0003900000 */
[----:B------:R-:W1:Y:S02]  /*7c90*/  @!P0 SYNCS.PHASECHK.TRANS64 P0, [R7+URZ], R4 ;  /* 0x00000004070085a7 */ /* 0x000e64000800007f */
[----:B-1----:R-:W-:Y:S05]  /*7ca0*/  @!P0 BRA `(.L_x_139) ;  /* 0xfffffffc00f08947 */ /* 0x002fea000383ffff */
[----:B------:R-:W-:Y:S05]  /*7cb0*/  BRA `(.L_x_176) ;  /* 0xfffffff000647947 */ /* 0x000fea000383ffff */
.L_x_140:
[----:B0-----:R0:W1:Y:S02]  /*7cc0*/  SYNCS.PHASECHK.TRANS64.TRYWAIT P0, [R6+URZ], R5 ;  /* 0x00000005060075a7 */ /* 0x001064000800017f */
[----:B-1----:R-:W-:Y:S05]  /*7cd0*/  @!P0 NANOSLEEP.SYNCS 0x989680 ;  /* 0x009896800000895d */ /* 0x002fea0003900000 */
[----:B------:R-:W1:Y:S02]  /*7ce0*/  @!P0 SYNCS.PHASECHK.TRANS64 P0, [R6+URZ], R5 ;  /* 0x00000005060085a7 */ /* 0x000e64000800007f */
[----:B-1----:R-:W-:Y:S05]  /*7cf0*/  @!P0 BRA `(.L_x_140) ;  /* 0xfffffffc00f08947 */ /* 0x002fea000383ffff */
[----:B------:R-:W-:Y:S05]  /*7d00*/  BRA `(.L_x_177) ;  /* 0xfffffff000747947 */ /* 0x000fea000383ffff */
.L_x_141:
[----:B0-----:R0:W1:Y:S02]  /*7d10*/  SYNCS.PHASECHK.TRANS64.TRYWAIT P0, [R7+URZ], R4 ;  /* 0x00000004070075a7 */ /* 0x001064000800017f */
[----:B-1----:R-:W-:Y:S05]  /*7d20*/  @!P0 NANOSLEEP.SYNCS 0x989680 ;  /* 0x009896800000895d */ /* 0x002fea0003900000 */
[----:B------:R-:W1:Y:S02]  /*7d30*/  @!P0 SYNCS.PHASECHK.TRANS64 P0, [R7+URZ], R4 ;  /* 0x00000004070085a7 */ /* 0x000e64000800007f */
[----:B-1----:R-:W-:Y:S05]  /*7d40*/  @!P0 BRA `(.L_x_141) ;  /* 0xfffffffc00f08947 */ /* 0x002fea000383ffff */
[----:B------:R-:W-:Y:S05]  /*7d50*/  BRA `(.L_x_178) ;  /* 0xfffffff000847947 */ /* 0x000fea000383ffff */
.L_x_142:
[----:B0-----:R0:W1:Y:S02]  /*7d60*/  SYNCS.PHASECHK.TRANS64.TRYWAIT P0, [R6+URZ], R5 ;  /* 0x00000005060075a7 */ /* 0x001064000800017f */
[----:B-1----:R-:W-:Y:S05]  /*7d70*/  @!P0 NANOSLEEP.SYNCS 0x989680 ;  /* 0x009896800000895d */ /* 0x002fea0003900000 */
[----:B------:R-:W1:Y:S02]  /*7d80*/  @!P0 SYNCS.PHASECHK.TRANS64 P0, [R6+URZ], R5 ;  /* 0x00000005060085a7 */ /* 0x000e64000800007f */
[----:B-1----:R-:W-:Y:S05]  /*7d90*/  @!P0 BRA `(.L_x_142) ;  /* 0xfffffffc00f08947 */ /* 0x002fea000383ffff */
[----:B------:R-:W-:Y:S05]  /*7da0*/  BRA `(.L_x_179) ;  /* 0xfffffff000947947 */ /* 0x000fea000383ffff */
.L_x_143:
[----:B0-----:R0:W1:Y:S02]  /*7db0*/  SYNCS.PHASECHK.TRANS64.TRYWAIT P0, [R7+URZ], R4 ;  /* 0x00000004070075a7 */ /* 0x001064000800017f */
[----:B-1----:R-:W-:Y:S05]  /*7dc0*/  @!P0 NANOSLEEP.SYNCS 0x989680 ;  /* 0x009896800000895d */ /* 0x002fea0003900000 */
[----:B------:R-:W1:Y:S02]  /*7dd0*/  @!P0 SYNCS.PHASECHK.TRANS64 P0, [R7+URZ], R4 ;  /* 0x00000004070085a7 */ /* 0x000e64000800007f */
[----:B-1----:R-:W-:Y:S05]  /*7de0*/  @!P0 BRA `(.L_x_143) ;  /* 0xfffffffc00f08947 */ /* 0x002fea000383ffff */
[----:B------:R-:W-:Y:S05]  /*7df0*/  BRA `(.L_x_180) ;  /* 0xfffffff000a47947 */ /* 0x000fea000383ffff */
.L_x_144:
[----:B0-----:R0:W1:Y:S02]  /*7e00*/  SYNCS.PHASECHK.TRANS64.TRYWAIT P0, [R6+URZ], R5 ;  /* 0x00000005060075a7 */ /* 0x001064000800017f */
[----:B-1----:R-:W-:Y:S05]  /*7e10*/  @!P0 NANOSLEEP.SYNCS 0x989680 ;  /* 0x009896800000895d */ /* 0x002fea0003900000 */
[----:B------:R-:W1:Y:S02]  /*7e20*/  @!P0 SYNCS.PHASECHK.TRANS64 P0, [R6+URZ], R5 ;  /* 0x00000005060085a7 */ /* 0x000e64000800007f */
[----:B-1----:R-:W-:Y:S05]  /*7e30*/  @!P0 BRA `(.L_x_144) ;  /* 0xfffffffc00f08947 */ /* 0x002fea000383ffff */
[----:B------:R-:W-:Y:S05]  /*7e40*/  BRA `(.L_x_181) ;  /* 0xfffffff000b47947 */ /* 0x000fea000383ffff */
.L_x_145:
[----:B0-----:R0:W1:Y:S02]  /*7e50*/  SYNCS.PHASECHK.TRANS64.TRYWAIT P0, [R7+URZ], R4 ;  /* 0x00000004070075a7 */ /* 0x001064000800017f */
[----:B-1----:R-:W-:Y:S05]  /*7e60*/  @!P0 NANOSLEEP.SYNCS 0x989680 ;  /* 0x009896800000895d */ /* 0x002fea0003900000 */
[----:B------:R-:W1:Y:S02]  /*7e70*/  @!P0 SYNCS.PHASECHK.TRANS64 P0, [R7+URZ], R4 ;  /* 0x00000004070085a7 */ /* 0x000e64000800007f */
[----:B-1----:R-:W-:Y:S05]  /*7e80*/  @!P0 BRA `(.L_x_145) ;  /* 0xfffffffc00f08947 */ /* 0x002fea000383ffff */
[----:B------:R-:W-:Y:S05]  /*7e90*/  BRA `(.L_x_182) ;  /* 0xfffffff000c47947 */ /* 0x000fea000383ffff */
.L_x_146:
[----:B0-----:R0:W1:Y:S02]  /*7ea0*/  SYNCS.PHASECHK.TRANS64.TRYWAIT P0, [R6+URZ], R5 ;  /* 0x00000005060075a7 */ /* 0x001064000800017f */
[----:B-1----:R-:W-:Y:S05]  /*7eb0*/  @!P0 NANOSLEEP.SYNCS 0x989680 ;  /* 0x009896800000895d */ /* 0x002fea0003900000 */
[----:B------:R-:W1:Y:S02]  /*7ec0*/  @!P0 SYNCS.PHASECHK.TRANS64 P0, [R6+URZ], R5 ;  /* 0x00000005060085a7 */ /* 0x000e64000800007f */
[----:B-1----:R-:W-:Y:S05]  /*7ed0*/  @!P0 BRA `(.L_x_146) ;  /* 0xfffffffc00f08947 */ /* 0x002fea000383ffff */
[----:B------:R-:W-:Y:S05]  /*7ee0*/  BRA `(.L_x_183) ;  /* 0xfffffff000d47947 */ /* 0x000fea000383ffff */
.L_x_147:
[----:B0-----:R0:W1:Y:S02]  /*7ef0*/  SYNCS.PHASECHK.TRANS64.TRYWAIT P0, [R7+URZ], R4 ;  /* 0x00000004070075a7 */ /* 0x001064000800017f */
[----:B-1----:R-:W-:Y:S05]  /*7f00*/  @!P0 NANOSLEEP.SYNCS 0x989680 ;  /* 0x009896800000895d */ /* 0x002fea0003900000 */
[----:B------:R-:W1:Y:S02]  /*7f10*/  @!P0 SYNCS.PHASECHK.TRANS64 P0, [R7+URZ], R4 ;  /* 0x00000004070085a7 */ /* 0x000e64000800007f */
[----:B-1----:R-:W-:Y:S05]  /*7f20*/  @!P0 BRA `(.L_x_147) ;  /* 0xfffffffc00f08947 */ /* 0x002fea000383ffff */
[----:B------:R-:W-:Y:S05]  /*7f30*/  BRA `(.L_x_184) ;  /* 0xfffffff000e47947 */ /* 0x000fea000383ffff */
.L_x_148:
[----:B0-----:R0:W1:Y:S02]  /*7f40*/  SYNCS.PHASECHK.TRANS64.TRYWAIT P0, [R6+URZ], R5 ;  /* 0x00000005060075a7 */ /* 0x001064000800017f */
[----:B-1----:R-:W-:Y:S05]  /*7f50*/  @!P0 NANOSLEEP.SYNCS 0x989680 ;  /* 0x009896800000895d */ /* 0x002fea0003900000 */
[----:B------:R-:W1:Y:S02]  /*7f60*/  @!P0 SYNCS.PHASECHK.TRANS64 P0, [R6+URZ], R5 ;  /* 0x00000005060085a7 */ /* 0x000e64000800007f */
[----:B-1----:R-:W-:Y:S05]  /*7f70*/  @!P0 BRA `(.L_x_148) ;  /* 0xfffffffc00f08947 */ /* 0x002fea000383ffff */
[----:B------:R-:W-:Y:S05]  /*7f80*/  BRA `(.L_x_185) ;  /* 0xfffffff000f47947 */ /* 0x000fea000383ffff */
.L_x_149:
[----:B0-----:R0:W1:Y:S02]  /*7f90*/  SYNCS.PHASECHK.TRANS64.TRYWAIT P0, [R7+URZ], R4 ;  /* 0x00000004070075a7 */ /* 0x001064000800017f */
[----:B-1----:R-:W-:Y:S05]  /*7fa0*/  @!P0 NANOSLEEP.SYNCS 0x989680 ;  /* 0x009896800000895d */ /* 0x002fea0003900000 */
[----:B------:R-:W1:Y:S02]  /*7fb0*/  @!P0 SYNCS.PHASECHK.TRANS64 P0, [R7+URZ], R4 ;  /* 0x00000004070085a7 */ /* 0x000e64000800007f */
[----:B-1----:R-:W-:Y:S05]  /*7fc0*/  @!P0 BRA `(.L_x_149) ;  /* 0xfffffffc00f08947 */ /* 0x002fea000383ffff */
[----:B------:R-:W-:Y:S05]  /*7fd0*/  BRA `(.L_x_186) ;  /* 0xfffffff400047947 */ /* 0x000fea000383ffff */
.L_x_150:
[----:B-1----:R1:W2:Y:S02]  /*7fe0*/  SYNCS.PHASECHK.TRANS64.TRYWAIT P0, [R6+URZ], R5 ;  /* 0x00000005060075a7 */ /* 0x0022a4000800017f */
[----:B--2---:R-:W-:Y:S05]  /*7ff0*/  @!P0 NANOSLEEP.SYNCS 0x989680 ;  /* 0x009896800000895d */ /* 0x004fea0003900000 */
[----:B------:R-:W2:Y:S02]  /*8000*/  @!P0 SYNCS.PHASECHK.TRANS64 P0, [R6+URZ], R5 ;  /* 0x00000005060085a7 */ /* 0x000ea4000800007f */
[----:B--2---:R-:W-:Y:S05]  /*8010*/  @!P0 BRA `(.L_x_150) ;  /* 0xfffffffc00f08947 */ /* 0x004fea000383ffff */
[----:B------:R-:W-:Y:S05]  /*8020*/  BRA `(.L_x_187) ;  /* 0xfffffff4000c7947 */ /* 0x000fea000383ffff */
.L_x_188:
[----:B------:R-:W-:-:S00]  /*8030*/  BRA `(.L_x_188) ;  /* 0xfffffffc00fc7947 */ /* 0x000fc0000383ffff */
[----:B------:R-:W-:-:S00]  /*8040*/  NOP ;  /* 0x0000000000007918 */ /* 0x000fc00000000000 */
        /* <DEDUP_REMOVED lines=11> */
.L_x_189:


//--------------------- .nv.shared._ZN7cutlass13device_kernelINS_4gemm6kernel13GemmUniversalIN4cute5tupleIJiiiiEEENS1_10collective13CollectiveMmaINS1_37MainloopSm90TmaGmmaWarpSpecializedFP8ILi28ENS5_IJNS4_1CILi1EEESB_SB_EEENS1_32KernelTmaWarpSpecializedPingpongEEENS5_IJNSA_ILi64EEESF_SF_EEENS_12float_e5m2_tENS5_IJlSB_lEEESH_SI_NS4_8TiledMMAINS4_8MMA_AtomIJNS4_4SM904GMMA30MMA_64x64x32_F32E5M2E5M2_SS_TNILNSM_7ScaleInE1ELSO_1EEEEEENS4_6LayoutISC_NS5_IJNSA_ILi0EEESS_SS_EEEEENS5_IJNS4_10UnderscoreESV_SV_EEEEENS4_13SM90_TMA_LOADENS4_14ComposedLayoutINS4_7SwizzleILi2ELi4ELi3EEENS4_18smem_ptr_flag_bitsILi8EEENSR_INS5_IJNSA_ILi8EEESF_EEENS5_IJSF_SB_EEEEEEEvNS4_8identityESY_S18_vS19_EENS_8epilogue10collective6detail29Sm90TmaWarpSpecializedAdapterINS1C_15DefaultEpilogueISH_SI_SI_NS1B_6thread17LinearCombinationISH_Li1EffLNS1G_9ScaleType4KindE0ELNS_15FloatRoundStyleE2ESH_EENS1_15EpilogueDefaultEEEEEvvEEEEvNT_6ParamsE --------------------------
	.section	.nv.shared._ZN7cutlass13device_kernelINS_4gemm6kernel13GemmUniversalIN4cute5tupleIJiiiiEEENS1_10collective13CollectiveMmaINS1_37MainloopSm90TmaGmmaWarpSpecializedFP8ILi28ENS5_IJNS4_1CILi1EEESB_SB_EEENS1_32KernelTmaWarpSpecializedPingpongEEENS5_IJNSA_ILi64EEESF_SF_EEENS_12float_e5m2_tENS5_IJlSB_lEEESH_SI_NS4_8TiledMMAINS4_8MMA_AtomIJNS4_4SM904GMMA30MMA_64x64x32_F32E5M2E5M2_SS_TNILNSM_7ScaleInE1ELSO_1EEEEEENS4_6LayoutISC_NS5_IJNSA_ILi0EEESS_SS_EEEEENS5_IJNS4_10UnderscoreESV_SV_EEEEENS4_13SM90_TMA_LOADENS4_14ComposedLayoutINS4_7SwizzleILi2ELi4ELi3EEENS4_18smem_ptr_flag_bitsILi8EEENSR_INS5_IJNSA_ILi8EEESF_EEENS5_IJSF_SB_EEEEEEEvNS4_8identityESY_S18_vS19_EENS_8epilogue10collective6detail29Sm90TmaWarpSpecializedAdapterINS1C_15DefaultEpilogueISH_SI_SI_NS1B_6thread17LinearCombinationISH_Li1EffLNS1G_9ScaleType4KindE0ELNS_15FloatRoundStyleE2ESH_EENS1_15EpilogueDefaultEEEEEvvEEEEvNT_6ParamsE,"aw",@nobits
	.sectionflags	@""
	.align	16
	.zero		1024


//--------------------- .nv.shared.reserved.0     --------------------------
	.section	.nv.shared.reserved.0,"aw",@nobits
	.weak		__nv_reservedSMEM_offset_0_alias
	.size		__nv_reservedSMEM_offset_0_alias, 0, 0
	.other		__nv_reservedSMEM_offset_0_alias,@"STO_CUDA_RESERVED_SHARED STV_DEFAULT"
__nv_reservedSMEM_offset_0_alias:
	.zero		0


//--------------------- .nv.global                --------------------------
	.section	.nv.global,"aw",@nobits
.nv.global:
	.type		_ZN40_INTERNAL_f7b96d04_4_k_cu_214df256_220764cute1_E,@object
	.size		_ZN40_INTERNAL_f7b96d04_4_k_cu_214df256_220764cute1_E,(_ZN40_INTERNAL_f7b96d04_4_k_cu_214df256_220764cuda3std3__45__cpo6cbeginE - _ZN40_INTERNAL_f7b96d04_4_k_cu_214df256_220764cute1_E)
_ZN40_INTERNAL_f7b96d04_4_k_cu_214df256_220764cute1_E:
	.zero		1
	.type		_ZN40_INTERNAL_f7b96d04_4_k_cu_214df256_220764cuda3std3__45__cpo6cbeginE,@object
	.size		_ZN40_INTERNAL_f7b96d04_4_k_cu_214df256_220764cuda3std3__45__cpo6cbeginE,(_ZN40_INTERNAL_f7b96d04_4_k_cu_214df256_220764cuda3std3__48in_placeE - _ZN40_INTERNAL_f7b96d04_4_k_cu_214df256_220764cuda3std3__45__cpo6cbeginE)
_ZN40_INTERNAL_f7b96d04_4_k_cu_214df256_220764cuda3std3__45__cpo6cbeginE:
	.zero		1
	.type		_ZN40_INTERNAL_f7b96d04_4_k_cu_214df256_220764cuda3std3__48in_placeE,@object
	.size		_ZN40_INTERNAL_f7b96d04_4_k_cu_214df256_220764cuda3std3__48in_placeE,(_ZN40_INTERNAL_f7b96d04_4_k_cu_214df256_220764cuda3std6ranges3__45__cpo9iter_moveE - _ZN40_INTERNAL_f7b96d04_4_k_cu_214df256_220764cuda3std3__48in_placeE)
_ZN40_INTERNAL_f7b96d04_4_k_cu_214df256_220764cuda3std3__48in_placeE:
	.zero		1
	.type		_ZN40_INTERNAL_f7b96d04_4_k_cu_214df256_220764cuda3std6ranges3__45__cpo9iter_moveE,@object
	.size		_ZN40_INTERNAL_f7b96d04_4_k_cu_214df256_220764cuda3std6ranges3__45__cpo9iter_moveE,(_ZN40_INTERNAL_f7b96d04_4_k_cu_214df256_220764cuda3std3__45__cpo5beginE - _ZN40_INTERNAL_f7b96d04_4_k_cu_214df256_220764cuda3std6ranges3__45__cpo9iter_moveE)
_ZN40_INTERNAL_f7b96d04_4_k_cu_214df256_220764cuda3std6ranges3__45__cpo9iter_moveE:
	.zero		1
	.type		_ZN40_INTERNAL_f7b96d04_4_k_cu_214df256_220764cuda3std3__45__cpo5beginE,@object
	.size		_ZN40_INTERNAL_f7b96d04_4_k_cu_214df256_220764cuda3std3__45__cpo5beginE,(_ZN40_INTERNAL_f7b96d04_4_k_cu_214df256_220764cuda3std3__442_GLOBAL__N__f7b96d04_4_k_cu_214df256_220766ignoreE - _ZN40_INTERNAL_f7b96d04_4_k_cu_214df256_220764cuda3std3__45__cpo5beginE)
_ZN40_INTERNAL_f7b96d04_4_k_cu_214df256_220764cuda3std3__45__cpo5beginE:
	.zero		1
	.type		_ZN40_INTERNAL_f7b96d04_4_k_cu_214df256_220764cuda3std3__442_GLOBAL__N__f7b96d04_4_k_cu_214df256_220766ignoreE,@object
	.size		_ZN40_INTERNAL_f7b96d04_4_k_cu_214df256_220764cuda3std3__442_GLOBAL__N__f7b96d04_4_k_cu_214df256_220766ignoreE,(_ZN40_INTERNAL_f7b96d04_4_k_cu_214df256_220764cute7productE - _ZN40_INTERNAL_f7b96d04_4_k_cu_214df256_220764cuda3std3__442_GLOBAL__N__f7b96d04_4_k_cu_214df256_220766ignoreE)
_ZN40_INTERNAL_f7b96d04_4_k_cu_214df256_220764cuda3std3__442_GLOBAL__N__f7b96d04_4_k_cu_214df256_220766ignoreE:
	.zero		1
	.type		_ZN40_INTERNAL_f7b96d04_4_k_cu_214df256_220764cute7productE,@object
	.size		_ZN40_INTERNAL_f7b96d04_4_k_cu_214df256_220764cute7productE,(_ZN40_INTERNAL_f7b96d04_4_k_cu_214df256_220764cuda3std3__45__cpo3endE - _ZN40_INTERNAL_f7b96d04_4_k_cu_214df256_220764cute7productE)
_ZN40_INTERNAL_f7b96d04_4_k_cu_214df256_220764cute7productE:
	.zero		1
	.type		_ZN40_INTERNAL_f7b96d04_4_k_cu_214df256_220764cuda3std3__45__cpo3endE,@object
	.size		_ZN40_INTERNAL_f7b96d04_4_k_cu_214df256_220764cuda3std3__45__cpo3endE,(_ZN40_INTERNAL_f7b96d04_4_k_cu_214df256_220764cuda3std3__419piecewise_constructE - _ZN40_INTERNAL_f7b96d04_4_k_cu_214df256_220764cuda3std3__45__cpo3endE)
_ZN40_INTERNAL_f7b96d04_4_k_cu_214df256_220764cuda3std3__45__cpo3endE:
	.zero		1
	.type		_ZN40_INTERNAL_f7b96d04_4_k_cu_214df256_220764cuda3std3__419piecewise_constructE,@object
	.size		_ZN40_INTERNAL_f7b96d04_4_k_cu_214df256_220764cuda3std3__419piecewise_constructE,(_ZN40_INTERNAL_f7b96d04_4_k_cu_214df256_220764cuda3std3__45__cpo4cendE - _ZN40_INTERNAL_f7b96d04_4_k_cu_214df256_220764cuda3std3__419piecewise_constructE)
_ZN40_INTERNAL_f7b96d04_4_k_cu_214df256_220764cuda3std3__419piecewise_constructE:
	.zero		1
	.type		_ZN40_INTERNAL_f7b96d04_4_k_cu_214df256_220764cuda3std3__45__cpo4cendE,@object
	.size		_ZN40_INTERNAL_f7b96d04_4_k_cu_214df256_220764cuda3std3__45__cpo4cendE,(_ZN40_INTERNAL_f7b96d04_4_k_cu_214df256_220764cuda3std6ranges3__45__cpo4swapE - _ZN40_INTERNAL_f7b96d04_4_k_cu_214df256_220764cuda3std3__45__cpo4cendE)
_ZN40_INTERNAL_f7b96d04_4_k_cu_214df256_220764cuda3std3__45__cpo4cendE:
	.zero		1
	.type		_ZN40_INTERNAL_f7b96d04_4_k_cu_214df256_220764cuda3std6ranges3__45__cpo4swapE,@object
	.size		_ZN40_INTERNAL_f7b96d04_4_k_cu_214df256_220764cuda3std6ranges3__45__cpo4swapE,(.L_7 - _ZN40_INTERNAL_f7b96d04_4_k_cu_214df256_220764cuda3std6ranges3__45__cpo4swapE)
_ZN40_INTERNAL_f7b96d04_4_k_cu_214df256_220764cuda3std6ranges3__45__cpo4swapE:
	.zero		1
.L_7:


//--------------------- .nv.constant0._ZN7cutlass13device_kernelINS_4gemm6kernel13GemmUniversalIN4cute5tupleIJiiiiEEENS1_10collective13CollectiveMmaINS1_37MainloopSm90TmaGmmaWarpSpecializedFP8ILi28ENS5_IJNS4_1CILi1EEESB_SB_EEENS1_32KernelTmaWarpSpecializedPingpongEEENS5_IJNSA_ILi64EEESF_SF_EEENS_12float_e5m2_tENS5_IJlSB_lEEESH_SI_NS4_8TiledMMAINS4_8MMA_AtomIJNS4_4SM904GMMA30MMA_64x64x32_F32E5M2E5M2_SS_TNILNSM_7ScaleInE1ELSO_1EEEEEENS4_6LayoutISC_NS5_IJNSA_ILi0EEESS_SS_EEEEENS5_IJNS4_10UnderscoreESV_SV_EEEEENS4_13SM90_TMA_LOADENS4_14ComposedLayoutINS4_7SwizzleILi2ELi4ELi3EEENS4_18smem_ptr_flag_bitsILi8EEENSR_INS5_IJNSA_ILi8EEESF_EEENS5_IJSF_SB_EEEEEEEvNS4_8identityESY_S18_vS19_EENS_8epilogue10collective6detail29Sm90TmaWarpSpecializedAdapterINS1C_15DefaultEpilogueISH_SI_SI_NS1B_6thread17LinearCombinationISH_Li1EffLNS1G_9ScaleType4KindE0ELNS_15FloatRoundStyleE2ESH_EENS1_15EpilogueDefaultEEEEEvvEEEEvNT_6ParamsE --------------------------
	.section	.nv.constant0._ZN7cutlass13device_kernelINS_4gemm6kernel13GemmUniversalIN4cute5tupleIJiiiiEEENS1_10collective13CollectiveMmaINS1_37MainloopSm90TmaGmmaWarpSpecializedFP8ILi28ENS5_IJNS4_1CILi1EEESB_SB_EEENS1_32KernelTmaWarpSpecializedPingpongEEENS5_IJNSA_ILi64EEESF_SF_EEENS_12float_e5m2_tENS5_IJlSB_lEEESH_SI_NS4_8TiledMMAINS4_8MMA_AtomIJNS4_4SM904GMMA30MMA_64x64x32_F32E5M2E5M2_SS_TNILNSM_7ScaleInE1ELSO_1EEEEEENS4_6LayoutISC_NS5_IJNSA_ILi0EEESS_SS_EEEEENS5_IJNS4_10UnderscoreESV_SV_EEEEENS4_13SM90_TMA_LOADENS4_14ComposedLayoutINS4_7SwizzleILi2ELi4ELi3EEENS4_18smem_ptr_flag_bitsILi8EEENSR_INS5_IJNSA_ILi8EEESF_EEENS5_IJSF_SB_EEEEEEEvNS4_8identityESY_S18_vS19_EENS_8epilogue10collective6detail29Sm90TmaWarpSpecializedAdapterINS1C_15DefaultEpilogueISH_SI_SI_NS1B_6thread17LinearCombinationISH_Li1EffLNS1G_9ScaleType4KindE0ELNS_15FloatRoundStyleE2ESH_EENS1_15EpilogueDefaultEEEEEvvEEEEvNT_6ParamsE,"a",@progbits
	.sectionflags	@""
	.align	4
.nv.constant0._ZN7cutlass13device_kernelINS_4gemm6kernel13GemmUniversalIN4cute5tupleIJiiiiEEENS1_10collective13CollectiveMmaINS1_37MainloopSm90TmaGmmaWarpSpecializedFP8ILi28ENS5_IJNS4_1CILi1EEESB_SB_EEENS1_32KernelTmaWarpSpecializedPingpongEEENS5_IJNSA_ILi64EEESF_SF_EEENS_12float_e5m2_tENS5_IJlSB_lEEESH_SI_NS4_8TiledMMAINS4_8MMA_AtomIJNS4_4SM904GMMA30MMA_64x64x32_F32E5M2E5M2_SS_TNILNSM_7ScaleInE1ELSO_1EEEEEENS4_6LayoutISC_NS5_IJNSA_ILi0EEESS_SS_EEEEENS5_IJNS4_10UnderscoreESV_SV_EEEEENS4_13SM90_TMA_LOADENS4_14ComposedLayoutINS4_7SwizzleILi2ELi4ELi3EEENS4_18smem_ptr_flag_bitsILi8EEENSR_INS5_IJNSA_ILi8EEESF_EEENS5_IJSF_SB_EEEEEEEvNS4_8identityESY_S18_vS19_EENS_8epilogue10collective6detail29Sm90TmaWarpSpecializedAdapterINS1C_15DefaultEpilogueISH_SI_SI_NS1B_6thread17LinearCombinationISH_Li1EffLNS1G_9ScaleType4KindE0ELNS_15FloatRoundStyleE2ESH_EENS1_15EpilogueDefaultEEEEEvvEEEEvNT_6ParamsE:
	.zero		1664


//--------------------- SYMBOLS --------------------------

	.type		.nv.reservedSmem.offset0,@object
	.size		.nv.reservedSmem.offset0,0x4
